# CuTe-DSL kernel — source=fa4 family=fa4_fwd_sm100
# config = {"dtype": "Float16", "causal": true, "use_2cta": false, "q_stage": 1, "head_dim": 80}


// ===== COMPILED SASS (sm_100a) =====

	.target	sm_100a

	.elftype	@"ET_EXEC"


//--------------------- .note.nv.tkinfo           --------------------------
	.section	.note.nv.tkinfo,"",@"SHT_NOTE"
	.sectionflags	@"SHF_NOTE_NV_TKINFO"
	.tkinfo
        /*0018*/ 	.word	0x00000081
        /*0030*/ 	.string	""
        /*0030*/ 	.string	"ptxas"
        /*0030*/ 	.string	"Cuda compilation tools, release 12.9, V12.9.83"
        /*0030*/ 	.string	"Build system must define TOOLS_VERSION_EXTENDED"
        /*0030*/ 	.string	"-O 3 -arch sm_100a "



//--------------------- .note.nv.cuver            --------------------------
	.section	.note.nv.cuver,"",@"SHT_NOTE"
	.sectionflags	@"SHF_NOTE_NV_CUVER"
        /*0018*/ 	.short	0x0001
        /*001a*/ 	.short	0x0064
        /*001c*/ 	.short	0x0001
        /*001e*/ 	.short	0x0000
        /*0020*/ 	.short	0x0001
        /*0022*/ 	.short	0x0000


//--------------------- .nv.info                  --------------------------
	.section	.nv.info,"",@"SHT_CUDA_INFO"
	.align	4


	//----- nvinfo : EIATTR_REGCOUNT
	.align		4
        /*0000*/ 	.byte	0x04, 0x2f
        /*0002*/ 	.short	(.L_4 - .L_3)
	.align		4
.L_3:
        /*0004*/ 	.word	index@(kernel_cutlass_kernel_flash_attncuteflash_fwd_sm100FlashAttentionForwardSm100_object_at__tensor0000o8011101213_tensor0000o8011101213_tensor0000o8010111213_tensor0000o8011101213_tensorptrf_0)
        /*0008*/ 	.word	0x00000080


	//----- nvinfo : EIATTR_FRAME_SIZE
	.align		4
.L_4:
        /*000c*/ 	.byte	0x04, 0x11
        /*000e*/ 	.short	(.L_6 - .L_5)
	.align		4
.L_5:
        /*0010*/ 	.word	index@($__internal_2_$__cuda_sm10x_tcgen05_guardrail_trap_unallocated_columns_being_dealloced)
        /*0014*/ 	.word	0x00000000


	//----- nvinfo : EIATTR_FRAME_SIZE
	.align		4
.L_6:
        /*0018*/ 	.byte	0x04, 0x11
        /*001a*/ 	.short	(.L_8 - .L_7)
	.align		4
.L_7:
        /*001c*/ 	.word	index@($__internal_1_$__cuda_sm10x_tcgen05_guardrail_trap_phase_invalid_during_alloc)
        /*0020*/ 	.word	0x00000000


	//----- nvinfo : EIATTR_FRAME_SIZE
	.align		4
.L_8:
        /*0024*/ 	.byte	0x04, 0x11
        /*0026*/ 	.short	(.L_10 - .L_9)
	.align		4
.L_9:
        /*0028*/ 	.word	index@($__internal_0_$__cuda_sm10x_tcgen05_guardrail_trap_col_being_dealloced_not_returned_by_alloc)
        /*002c*/ 	.word	0x00000000


	//----- nvinfo : EIATTR_FRAME_SIZE
	.align		4
.L_10:
        /*0030*/ 	.byte	0x04, 0x11
        /*0032*/ 	.short	(.L_12 - .L_11)
	.align		4
.L_11:
        /*0034*/ 	.word	index@(kernel_cutlass_kernel_flash_attncuteflash_fwd_sm100FlashAttentionForwardSm100_object_at__tensor0000o8011101213_tensor0000o8011101213_tensor0000o8010111213_tensor0000o8011101213_tensorptrf_0)
        /*0038*/ 	.word	0x00000000


	//----- nvinfo : EIATTR_MIN_STACK_SIZE
	.align		4
.L_12:
        /*003c*/ 	.byte	0x04, 0x12
        /*003e*/ 	.short	(.L_14 - .L_13)
	.align		4
.L_13:
        /*0040*/ 	.word	index@(kernel_cutlass_kernel_flash_attncuteflash_fwd_sm100FlashAttentionForwardSm100_object_at__tensor0000o8011101213_tensor0000o8011101213_tensor0000o8010111213_tensor0000o8011101213_tensorptrf_0)
        /*0044*/ 	.word	0x00000000
.L_14:


//--------------------- .nv.info.kernel_cutlass_kernel_flash_attncuteflash_fwd_sm100FlashAttentionForwardSm100_object_at__tensor0000o8011101213_tensor0000o8011101213_tensor0000o8010111213_tensor0000o8011101213_tensorptrf_0 --------------------------
	.section	.nv.info.kernel_cutlass_kernel_flash_attncuteflash_fwd_sm100FlashAttentionForwardSm100_object_at__tensor0000o8011101213_tensor0000o8011101213_tensor0000o8010111213_tensor0000o8011101213_tensorptrf_0,"",@"SHT_CUDA_INFO"
	.sectionflags	@""
	.align	4


	//----- nvinfo : EIATTR_CUDA_API_VERSION
	.align		4
        /*0000*/ 	.byte	0x04, 0x37
        /*0002*/ 	.short	(.L_16 - .L_15)
.L_15:
        /*0004*/ 	.word	0x00000081


	//----- nvinfo : EIATTR_KPARAM_INFO
	.align		4
.L_16:
        /*0008*/ 	.byte	0x04, 0x17
        /*000a*/ 	.short	(.L_18 - .L_17)
.L_17:
        /*000c*/ 	.word	0x00000000
        /*0010*/ 	.short	0x0018
        /*0012*/ 	.short	0x02e4
        /*0014*/ 	.byte	0x00, 0xf0, 0x11, 0x00


	//----- nvinfo : EIATTR_KPARAM_INFO
	.align		4
.L_18:
        /*0018*/ 	.byte	0x04, 0x17
        /*001a*/ 	.short	(.L_20 - .L_19)
.L_19:
        /*001c*/ 	.word	0x00000000
        /*0020*/ 	.short	0x0017
        /*0022*/ 	.short	0x02d8
        /*0024*/ 	.byte	0x00, 0xf0, 0x31, 0x00


	//----- nvinfo : EIATTR_KPARAM_INFO
	.align		4
.L_20:
        /*0028*/ 	.byte	0x04, 0x17
        /*002a*/ 	.short	(.L_22 - .L_21)
.L_21:
        /*002c*/ 	.word	0x00000000
        /*0030*/ 	.short	0x0016
        /*0032*/ 	.short	0x02d4
        /*0034*/ 	.byte	0x00, 0xf0, 0x11, 0x00


	//----- nvinfo : EIATTR_KPARAM_INFO
	.align		4
.L_22:
        /*0038*/ 	.byte	0x04, 0x17
        /*003a*/ 	.short	(.L_24 - .L_23)
.L_23:
        /*003c*/ 	.word	0x00000000
        /*0040*/ 	.short	0x0015
        /*0042*/ 	.short	0x02c8
        /*0044*/ 	.byte	0x00, 0xf0, 0x31, 0x00


	//----- nvinfo : EIATTR_KPARAM_INFO
	.align		4
.L_24:
        /*0048*/ 	.byte	0x04, 0x17
        /*004a*/ 	.short	(.L_26 - .L_25)
.L_25:
        /*004c*/ 	.word	0x00000000
        /*0050*/ 	.short	0x0014
        /*0052*/ 	.short	0x02bc
        /*0054*/ 	.byte	0x00, 0xf0, 0x31, 0x00


	//----- nvinfo : EIATTR_KPARAM_INFO
	.align		4
.L_26:
        /*0058*/ 	.byte	0x04, 0x17
        /*005a*/ 	.short	(.L_28 - .L_27)
.L_27:
        /*005c*/ 	.word	0x00000000
        /*0060*/ 	.short	0x0013
        /*0062*/ 	.short	0x02b0
        /*0064*/ 	.byte	0x00, 0xf0, 0x31, 0x00


	//----- nvinfo : EIATTR_KPARAM_INFO
	.align		4
.L_28:
        /*0068*/ 	.byte	0x04, 0x17
        /*006a*/ 	.short	(.L_30 - .L_29)
.L_29:
        /*006c*/ 	.word	0x00000000
        /*0070*/ 	.short	0x0012
        /*0072*/ 	.short	0x02a4
        /*0074*/ 	.byte	0x00, 0xf0, 0x31, 0x00


	//----- nvinfo : EIATTR_KPARAM_INFO
	.align		4
.L_30:
        /*0078*/ 	.byte	0x04, 0x17
        /*007a*/ 	.short	(.L_32 - .L_31)
.L_31:
        /*007c*/ 	.word	0x00000000
        /*0080*/ 	.short	0x0011
        /*0082*/ 	.short	0x02a0
        /*0084*/ 	.byte	0x00, 0xf0, 0x11, 0x00


	//----- nvinfo : EIATTR_KPARAM_INFO
	.align		4
.L_32:
        /*0088*/ 	.byte	0x04, 0x17
        /*008a*/ 	.short	(.L_34 - .L_33)
.L_33:
        /*008c*/ 	.word	0x00000000
        /*0090*/ 	.short	0x0010
        /*0092*/ 	.short	0x029c
        /*0094*/ 	.byte	0x00, 0xf0, 0x11, 0x00


	//----- nvinfo : EIATTR_KPARAM_INFO
	.align		4
.L_34:
        /*0098*/ 	.byte	0x04, 0x17
        /*009a*/ 	.short	(.L_36 - .L_35)
.L_35:
        /*009c*/ 	.word	0x00000000
        /*00a0*/ 	.short	0x000f
        /*00a2*/ 	.short	0x0298
        /*00a4*/ 	.byte	0x00, 0xf0, 0x11, 0x00


	//----- nvinfo : EIATTR_KPARAM_INFO
	.align		4
.L_36:
        /*00a8*/ 	.byte	0x04, 0x17
        /*00aa*/ 	.short	(.L_38 - .L_37)
.L_37:
        /*00ac*/ 	.word	0x00000000
        /*00b0*/ 	.short	0x000e
        /*00b2*/ 	.short	0x0294
        /*00b4*/ 	.byte	0x00, 0xf0, 0x11, 0x00


	//----- nvinfo : EIATTR_KPARAM_INFO
	.align		4
.L_38:
        /*00b8*/ 	.byte	0x04, 0x17
        /*00ba*/ 	.short	(.L_40 - .L_39)
.L_39:
        /*00bc*/ 	.word	0x00000000
        /*00c0*/ 	.short	0x000d
        /*00c2*/ 	.short	0x0290
        /*00c4*/ 	.byte	0x00, 0xf0, 0x11, 0x00


	//----- nvinfo : EIATTR_KPARAM_INFO
	.align		4
.L_40:
        /*00c8*/ 	.byte	0x04, 0x17
        /*00ca*/ 	.short	(.L_42 - .L_41)
.L_41:
        /*00cc*/ 	.word	0x00000000
        /*00d0*/ 	.short	0x000c
        /*00d2*/ 	.short	0x028c
        /*00d4*/ 	.byte	0x00, 0xf0, 0x11, 0x00


	//----- nvinfo : EIATTR_KPARAM_INFO
	.align		4
.L_42:
        /*00d8*/ 	.byte	0x04, 0x17
        /*00da*/ 	.short	(.L_44 - .L_43)
.L_43:
        /*00dc*/ 	.word	0x00000000
        /*00e0*/ 	.short	0x000b
        /*00e2*/ 	.short	0x0287
        /*00e4*/ 	.byte	0x00, 0xf0, 0x0d, 0x00


	//----- nvinfo : EIATTR_KPARAM_INFO
	.align		4
.L_44:
        /*00e8*/ 	.byte	0x04, 0x17
        /*00ea*/ 	.short	(.L_46 - .L_45)
.L_45:
        /*00ec*/ 	.word	0x00000000
        /*00f0*/ 	.short	0x000a
        /*00f2*/ 	.short	0x0284
        /*00f4*/ 	.byte	0x00, 0xf0, 0x0d, 0x00


	//----- nvinfo : EIATTR_KPARAM_INFO
	.align		4
.L_46:
        /*00f8*/ 	.byte	0x04, 0x17
        /*00fa*/ 	.short	(.L_48 - .L_47)
.L_47:
        /*00fc*/ 	.word	0x00000000
        /*0100*/ 	.short	0x0009
        /*0102*/ 	.short	0x0280
        /*0104*/ 	.byte	0x00, 0xf0, 0x11, 0x00


	//----- nvinfo : EIATTR_KPARAM_INFO
	.align		4
.L_48:
        /*0108*/ 	.byte	0x04, 0x17
        /*010a*/ 	.short	(.L_50 - .L_49)
.L_49:
        /*010c*/ 	.word	0x00000000
        /*0110*/ 	.short	0x0008
        /*0112*/ 	.short	0x0200
        /*0114*/ 	.byte	0x00, 0xf0, 0x01, 0x02


	//----- nvinfo : EIATTR_KPARAM_INFO
	.align		4
.L_50:
        /*0118*/ 	.byte	0x04, 0x17
        /*011a*/ 	.short	(.L_52 - .L_51)
.L_51:
        /*011c*/ 	.word	0x00000000
        /*0120*/ 	.short	0x0007
        /*0122*/ 	.short	0x0180
        /*0124*/ 	.byte	0x00, 0xf0, 0x01, 0x02


	//----- nvinfo : EIATTR_KPARAM_INFO
	.align		4
.L_52:
        /*0128*/ 	.byte	0x04, 0x17
        /*012a*/ 	.short	(.L_54 - .L_53)
.L_53:
        /*012c*/ 	.word	0x00000000
        /*0130*/ 	.short	0x0006
        /*0132*/ 	.short	0x0100
        /*0134*/ 	.byte	0x00, 0xf0, 0x01, 0x02


	//----- nvinfo : EIATTR_KPARAM_INFO
	.align		4
.L_54:
        /*0138*/ 	.byte	0x04, 0x17
        /*013a*/ 	.short	(.L_56 - .L_55)
.L_55:
        /*013c*/ 	.word	0x00000000
        /*0140*/ 	.short	0x0005
        /*0142*/ 	.short	0x0080
        /*0144*/ 	.byte	0x00, 0xf0, 0x01, 0x02


	//----- nvinfo : EIATTR_KPARAM_INFO
	.align		4
.L_56:
        /*0148*/ 	.byte	0x04, 0x17
        /*014a*/ 	.short	(.L_58 - .L_57)
.L_57:
        /*014c*/ 	.word	0x00000000
        /*0150*/ 	.short	0x0004
        /*0152*/ 	.short	0x0030
        /*0154*/ 	.byte	0x00, 0xf0, 0xa1, 0x00


	//----- nvinfo : EIATTR_KPARAM_INFO
	.align		4
.L_58:
        /*0158*/ 	.byte	0x04, 0x17
        /*015a*/ 	.short	(.L_60 - .L_59)
.L_59:
        /*015c*/ 	.word	0x00000000
        /*0160*/ 	.short	0x0003
        /*0162*/ 	.short	0x0024
        /*0164*/ 	.byte	0x00, 0xf0, 0x31, 0x00


	//----- nvinfo : EIATTR_KPARAM_INFO
	.align		4
.L_60:
        /*0168*/ 	.byte	0x04, 0x17
        /*016a*/ 	.short	(.L_62 - .L_61)
.L_61:
        /*016c*/ 	.word	0x00000000
        /*0170*/ 	.short	0x0002
        /*0172*/ 	.short	0x0018
        /*0174*/ 	.byte	0x00, 0xf0, 0x31, 0x00


	//----- nvinfo : EIATTR_KPARAM_INFO
	.align		4
.L_62:
        /*0178*/ 	.byte	0x04, 0x17
        /*017a*/ 	.short	(.L_64 - .L_63)
.L_63:
        /*017c*/ 	.word	0x00000000
        /*0180*/ 	.short	0x0001
        /*0182*/ 	.short	0x000c
        /*0184*/ 	.byte	0x00, 0xf0, 0x31, 0x00


	//----- nvinfo : EIATTR_KPARAM_INFO
	.align		4
.L_64:
        /*0188*/ 	.byte	0x04, 0x17
        /*018a*/ 	.short	(.L_66 - .L_65)
.L_65:
        /*018c*/ 	.word	0x00000000
        /*0190*/ 	.short	0x0000
        /*0192*/ 	.short	0x0000
        /*0194*/ 	.byte	0x00, 0xf0, 0x31, 0x00


	//----- nvinfo : EIATTR_AT_ENTRY_FRAGMENTS
	.align		4
.L_66:
        /*0198*/ 	.byte	0x04, 0x4f
        /*019a*/ 	.short	(.L_68 - .L_67)


	//   ....[0]....
.L_67:
        /*019c*/ 	.word	0x00000004


	//----- nvinfo : EIATTR_RESERVED_SMEM_USED
	.align		4
.L_68:
        /*01a0*/ 	.byte	0x01, 0x41
	.zero		2


	//----- nvinfo : EIATTR_SPARSE_MMA_MASK
	.align		4
        /*01a4*/ 	.byte	0x03, 0x50
        /*01a6*/ 	.short	0x0000


	//----- nvinfo : EIATTR_TCGEN05_1CTA_USED
	.align		4
        /*01a8*/ 	.byte	0x01, 0x51
	.zero		2


	//----- nvinfo : EIATTR_MAXREG_COUNT
	.align		4
        /*01ac*/ 	.byte	0x03, 0x1b
        /*01ae*/ 	.short	0x0080


	//----- nvinfo : EIATTR_NUM_BARRIERS
	.align		4
        /*01b0*/ 	.byte	0x02, 0x4c
        /*01b2*/ 	.byte	0x10
	.zero		1


	//----- nvinfo : EIATTR_INT_WARP_WIDE_INSTR_OFFSETS
	.align		4
        /*01b4*/ 	.byte	0x04, 0x31
        /*01b6*/ 	.short	(.L_70 - .L_69)


	//   ....[0]....
.L_69:
        /*01b8*/ 	.word	0x00002ad0


	//   ....[1]....
        /*01bc*/ 	.word	0x00002b00


	//----- nvinfo : EIATTR_COOP_GROUP_MASK_REGIDS
	.align		4
.L_70:
        /*01c0*/ 	.byte	0x04, 0x29
        /*01c2*/ 	.short	(.L_72 - .L_71)


	//   ....[0]....
.L_71:
        /*01c4*/ 	.word	0xffffffff


	//   ....[1]....
        /*01c8*/ 	.word	0xffffffff


	//   ....[2]....
        /*01cc*/ 	.word	0xffffffff


	//   ....[3]....
        /*01d0*/ 	.word	0xffffffff


	//   ....[4]....
        /*01d4*/ 	.word	0xffffffff


	//   ....[5]....
        /*01d8*/ 	.word	0xffffffff


	//   ....[6]....
        /*01dc*/ 	.word	0xffffffff


	//   ....[7]....
        /*01e0*/ 	.word	0xffffffff


	//   ....[8]....
        /*01e4*/ 	.word	0xffffffff


	//----- nvinfo : EIATTR_COOP_GROUP_INSTR_OFFSETS
	.align		4
.L_72:
        /*01e8*/ 	.byte	0x04, 0x28
        /*01ea*/ 	.short	(.L_74 - .L_73)


	//   ....[0]....
.L_73:
        /*01ec*/ 	.word	0x00000d70


	//   ....[1]....
        /*01f0*/ 	.word	0x00001030


	//   ....[2]....
        /*01f4*/ 	.word	0x000011d0


	//   ....[3]....
        /*01f8*/ 	.word	0x00002970


	//   ....[4]....
        /*01fc*/ 	.word	0x00002bb0


	//   ....[5]....
        /*0200*/ 	.word	0x00007450


	//   ....[6]....
        /*0204*/ 	.word	0x00009810


	//   ....[7]....
        /*0208*/ 	.word	0x0000b8e0


	//   ....[8]....
        /*020c*/ 	.word	0x0000c620


	//----- nvinfo : EIATTR_REG_RECONFIG
	.align		4
.L_74:
        /*0210*/ 	.byte	0x01, 0x54
	.zero		2


	//----- nvinfo : EIATTR_VRC_CTA_INIT_COUNT
	.align		4
        /*0214*/ 	.byte	0x02, 0x4a
        /*0216*/ 	.byte	0x80
	.zero		1


	//----- nvinfo : EIATTR_MBARRIER_INSTR_OFFSETS
	.align		4
        /*0218*/ 	.byte	0x04, 0x39
        /*021a*/ 	.short	(.L_76 - .L_75)


	//   ....[0]....
.L_75:
        /*021c*/ 	.word	0x000002c0
        /*0220*/ 	.word	0x000000ff
        /*0224*/ 	.word	0x00000000
        /*0228*/ 	.short	0x0100
        /*022a*/ 	.byte	0x04
	.zero		1


	//   ....[1]....
        /*022c*/ 	.word	0x000002d0
        /*0230*/ 	.word	0x000000ff
        /*0234*/ 	.word	0x00000008
        /*0238*/ 	.short	0x0100
        /*023a*/ 	.byte	0x04
	.zero		1


	//   ....[2]....
        /*023c*/ 	.word	0x000002e0
        /*0240*/ 	.word	0x000000ff
        /*0244*/ 	.word	0x00000010
        /*0248*/ 	.short	0x0100
        /*024a*/ 	.byte	0x04
	.zero		1


	//   ....[3]....
        /*024c*/ 	.word	0x000002f0
        /*0250*/ 	.word	0x000000ff
        /*0254*/ 	.word	0x00000018
        /*0258*/ 	.short	0x0100
        /*025a*/ 	.byte	0x04
	.zero		1


	//   ....[4]....
        /*025c*/ 	.word	0x00000300
        /*0260*/ 	.word	0x000000ff
        /*0264*/ 	.word	0x00000020
        /*0268*/ 	.short	0x0100
        /*026a*/ 	.byte	0x04
	.zero		1


	//   ....[5]....
        /*026c*/ 	.word	0x00000310
        /*0270*/ 	.word	0x000000ff
        /*0274*/ 	.word	0x00000028
        /*0278*/ 	.short	0x0100
        /*027a*/ 	.byte	0x04
	.zero		1


	//   ....[6]....
        /*027c*/ 	.word	0x00000320
        /*0280*/ 	.word	0x000000ff
        /*0284*/ 	.word	0x00000030
        /*0288*/ 	.short	0x0100
        /*028a*/ 	.byte	0x04
	.zero		1


	//   ....[7]....
        /*028c*/ 	.word	0x00000330
        /*0290*/ 	.word	0x000000ff
        /*0294*/ 	.word	0x00000038
        /*0298*/ 	.short	0x0100
        /*029a*/ 	.byte	0x04
	.zero		1


	//   ....[8]....
        /*029c*/ 	.word	0x00000340
        /*02a0*/ 	.word	0x000000ff
        /*02a4*/ 	.word	0x00000040
        /*02a8*/ 	.short	0x0100
        /*02aa*/ 	.byte	0x04
	.zero		1


	//   ....[9]....
        /*02ac*/ 	.word	0x00000350
        /*02b0*/ 	.word	0x000000ff
        /*02b4*/ 	.word	0x00000048
        /*02b8*/ 	.short	0x0100
        /*02ba*/ 	.byte	0x04
	.zero		1


	//   ....[10]....
        /*02bc*/ 	.word	0x00000360
        /*02c0*/ 	.word	0x000000ff
        /*02c4*/ 	.word	0x00000050
        /*02c8*/ 	.short	0x0100
        /*02ca*/ 	.byte	0x04
	.zero		1


	//   ....[11]....
        /*02cc*/ 	.word	0x00000370
        /*02d0*/ 	.word	0x000000ff
        /*02d4*/ 	.word	0x00000058
        /*02d8*/ 	.short	0x0100
        /*02da*/ 	.byte	0x04
	.zero		1


	//   ....[12]....
        /*02dc*/ 	.word	0x00000380
        /*02e0*/ 	.word	0x000000ff
        /*02e4*/ 	.word	0x00000060
        /*02e8*/ 	.short	0x0100
        /*02ea*/ 	.byte	0x04
	.zero		1


	//   ....[13]....
        /*02ec*/ 	.word	0x00000390
        /*02f0*/ 	.word	0x000000ff
        /*02f4*/ 	.word	0x00000068
        /*02f8*/ 	.short	0x0100
        /*02fa*/ 	.byte	0x04
	.zero		1


	//   ....[14]....
        /*02fc*/ 	.word	0x000003a0
        /*0300*/ 	.word	0x000000ff
        /*0304*/ 	.word	0x00000070
        /*0308*/ 	.short	0x0100
        /*030a*/ 	.byte	0x04
	.zero		1


	//   ....[15]....
        /*030c*/ 	.word	0x000003b0
        /*0310*/ 	.word	0x000000ff
        /*0314*/ 	.word	0x00000078
        /*0318*/ 	.short	0x0100
        /*031a*/ 	.byte	0x04
	.zero		1


	//   ....[16]....
        /*031c*/ 	.word	0x000003c0
        /*0320*/ 	.word	0x000000ff
        /*0324*/ 	.word	0x00000080
        /*0328*/ 	.short	0x0100
        /*032a*/ 	.byte	0x04
	.zero		1


	//   ....[17]....
        /*032c*/ 	.word	0x000003d0
        /*0330*/ 	.word	0x000000ff
        /*0334*/ 	.word	0x00000088
        /*0338*/ 	.short	0x0100
        /*033a*/ 	.byte	0x04
	.zero		1


	//   ....[18]....
        /*033c*/ 	.word	0x000003e0
        /*0340*/ 	.word	0x000000ff
        /*0344*/ 	.word	0x00000090
        /*0348*/ 	.short	0x0100
        /*034a*/ 	.byte	0x04
	.zero		1


	//   ....[19]....
        /*034c*/ 	.word	0x000003f0
        /*0350*/ 	.word	0x000000ff
        /*0354*/ 	.word	0x00000098
        /*0358*/ 	.short	0x0100
        /*035a*/ 	.byte	0x04
	.zero		1


	//   ....[20]....
        /*035c*/ 	.word	0x00000400
        /*0360*/ 	.word	0x000000ff
        /*0364*/ 	.word	0x000000a0
        /*0368*/ 	.short	0x0100
        /*036a*/ 	.byte	0x04
	.zero		1


	//   ....[21]....
        /*036c*/ 	.word	0x00000410
        /*0370*/ 	.word	0x000000ff
        /*0374*/ 	.word	0x000000a8
        /*0378*/ 	.short	0x0100
        /*037a*/ 	.byte	0x04
	.zero		1


	//   ....[22]....
        /*037c*/ 	.word	0x00000420
        /*0380*/ 	.word	0x000000ff
        /*0384*/ 	.word	0x000000b0
        /*0388*/ 	.short	0x0100
        /*038a*/ 	.byte	0x04
	.zero		1


	//   ....[23]....
        /*038c*/ 	.word	0x00000430
        /*0390*/ 	.word	0x000000ff
        /*0394*/ 	.word	0x000000b8
        /*0398*/ 	.short	0x0100
        /*039a*/ 	.byte	0x04
	.zero		1


	//   ....[24]....
        /*039c*/ 	.word	0x00000440
        /*03a0*/ 	.word	0x000000ff
        /*03a4*/ 	.word	0x000000c0
        /*03a8*/ 	.short	0x0100
        /*03aa*/ 	.byte	0x04
	.zero		1


	//   ....[25]....
        /*03ac*/ 	.word	0x00000450
        /*03b0*/ 	.word	0x000000ff
        /*03b4*/ 	.word	0x000000c8
        /*03b8*/ 	.short	0x0100
        /*03ba*/ 	.byte	0x04
	.zero		1


	//   ....[26]....
        /*03bc*/ 	.word	0x00000460
        /*03c0*/ 	.word	0x000000ff
        /*03c4*/ 	.word	0x000000d0
        /*03c8*/ 	.short	0x0100
        /*03ca*/ 	.byte	0x04
	.zero		1


	//   ....[27]....
        /*03cc*/ 	.word	0x00000470
        /*03d0*/ 	.word	0x000000ff
        /*03d4*/ 	.word	0x000000d8
        /*03d8*/ 	.short	0x0100
        /*03da*/ 	.byte	0x04
	.zero		1


	//   ....[28]....
        /*03dc*/ 	.word	0x00000480
        /*03e0*/ 	.word	0x000000ff
        /*03e4*/ 	.word	0x000000e0
        /*03e8*/ 	.short	0x0100
        /*03ea*/ 	.byte	0x04
	.zero		1


	//   ....[29]....
        /*03ec*/ 	.word	0x00000490
        /*03f0*/ 	.word	0x000000ff
        /*03f4*/ 	.word	0x000000e8
        /*03f8*/ 	.short	0x0100
        /*03fa*/ 	.byte	0x04
	.zero		1


	//   ....[30]....
        /*03fc*/ 	.word	0x00000b80
        /*0400*/ 	.word	0x000000ff
        /*0404*/ 	.word	0x000000e0
        /*0408*/ 	.short	0x010a
        /*040a*/ 	.byte	0x04
	.zero		1


	//   ....[31]....
        /*040c*/ 	.word	0x00000d20
        /*0410*/ 	.word	0x000000ff
        /*0414*/ 	.word	0x000000e8
        /*0418*/ 	.short	0x0101
        /*041a*/ 	.byte	0x04
	.zero		1


	//   ....[32]....
        /*041c*/ 	.word	0x00001330
        /*0420*/ 	.word	0x000000ff
        /*0424*/ 	.word	0x00000000
        /*0428*/ 	.short	0x010a
        /*042a*/ 	.byte	0x04
	.zero		1


	//   ....[33]....
        /*042c*/ 	.word	0x00001350
        /*0430*/ 	.word	0x000000ff
        /*0434*/ 	.word	0x00000010
        /*0438*/ 	.short	0x010a
        /*043a*/ 	.byte	0x04
	.zero		1


	//   ....[34]....
        /*043c*/ 	.word	0x00001b20
        /*0440*/ 	.word	0x000000ff
        /*0444*/ 	.word	0x00000010
        /*0448*/ 	.short	0x010a
        /*044a*/ 	.byte	0x14
	.zero		1


	//   ....[35]....
        /*044c*/ 	.word	0x00001b80
        /*0450*/ 	.word	0x000000ff
        /*0454*/ 	.word	0x000000a8
        /*0458*/ 	.short	0x010a
        /*045a*/ 	.byte	0x04
	.zero		1


	//   ....[36]....
        /*045c*/ 	.word	0x00001ed0
        /*0460*/ 	.word	0x000000ff
        /*0464*/ 	.word	0x000000b0
        /*0468*/ 	.short	0x010a
        /*046a*/ 	.byte	0x04
	.zero		1


	//   ....[37]....
        /*046c*/ 	.word	0x00002040
        /*0470*/ 	.word	0x000000ff
        /*0474*/ 	.word	0x00000010
        /*0478*/ 	.short	0x010a
        /*047a*/ 	.byte	0x0d
	.zero		1


	//   ....[38]....
        /*047c*/ 	.word	0x00002300
        /*0480*/ 	.word	0x000000ff
        /*0484*/ 	.word	0x00000010
        /*0488*/ 	.short	0x010a
        /*048a*/ 	.byte	0x13
	.zero		1


	//   ....[39]....
        /*048c*/ 	.word	0x000023a0
        /*0490*/ 	.word	0x000000ff
        /*0494*/ 	.word	0x000000a8
        /*0498*/ 	.short	0x010a
        /*049a*/ 	.byte	0x04
	.zero		1


	//   ....[40]....
        /*049c*/ 	.word	0x00002740
        /*04a0*/ 	.word	0x000000ff
        /*04a4*/ 	.word	0x000000b0
        /*04a8*/ 	.short	0x010a
        /*04aa*/ 	.byte	0x12
	.zero		1


	//   ....[41]....
        /*04ac*/ 	.word	0x00003000
        /*04b0*/ 	.word	0x000000ff
        /*04b4*/ 	.word	0x00000058
        /*04b8*/ 	.short	0x010a
        /*04ba*/ 	.byte	0x09
	.zero		1


	//   ....[42]....
        /*04bc*/ 	.word	0x00003560
        /*04c0*/ 	.word	0x000000ff
        /*04c4*/ 	.word	0x00000008
        /*04c8*/ 	.short	0x010a
        /*04ca*/ 	.byte	0x09
	.zero		1


	//   ....[43]....
        /*04cc*/ 	.word	0x000038c0
        /*04d0*/ 	.word	0x000000ff
        /*04d4*/ 	.word	0x00000060
        /*04d8*/ 	.short	0x010a
        /*04da*/ 	.byte	0x09
	.zero		1


	//   ....[44]....
        /*04dc*/ 	.word	0x00003eb0
        /*04e0*/ 	.word	0x000000ff
        /*04e4*/ 	.word	0x00000058
        /*04e8*/ 	.short	0x010a
        /*04ea*/ 	.byte	0x39
	.zero		1


	//   ....[45]....
        /*04ec*/ 	.word	0x000042c0
        /*04f0*/ 	.word	0x000000ff
        /*04f4*/ 	.word	0x00000058
        /*04f8*/ 	.short	0x010a
        /*04fa*/ 	.byte	0x05
	.zero		1


	//   ....[46]....
        /*04fc*/ 	.word	0x00004840
        /*0500*/ 	.word	0x000000ff
        /*0504*/ 	.word	0x00000058
        /*0508*/ 	.short	0x010a
        /*050a*/ 	.byte	0x04
	.zero		1


	//   ....[47]....
        /*050c*/ 	.word	0x000048a0
        /*0510*/ 	.word	0x000000ff
        /*0514*/ 	.word	0x00000008
        /*0518*/ 	.short	0x010a
        /*051a*/ 	.byte	0x05
	.zero		1


	//   ....[48]....
        /*051c*/ 	.word	0x00004a60
        /*0520*/ 	.word	0x000000ff
        /*0524*/ 	.word	0x000000d8
        /*0528*/ 	.short	0x010a
        /*052a*/ 	.byte	0x07
	.zero		1


	//   ....[49]....
        /*052c*/ 	.word	0x00004b60
        /*0530*/ 	.word	0x000000ff
        /*0534*/ 	.word	0x000000a0
        /*0538*/ 	.short	0x010a
        /*053a*/ 	.byte	0x07
	.zero		1


	//   ....[50]....
        /*053c*/ 	.word	0x00007030
        /*0540*/ 	.word	0x000000ff
        /*0544*/ 	.word	0x000000a8
        /*0548*/ 	.short	0x0101
        /*054a*/ 	.byte	0x07
	.zero		1


	//   ....[51]....
        /*054c*/ 	.word	0x00007460
        /*0550*/ 	.word	0x000000ff
        /*0554*/ 	.word	0x000000b0
        /*0558*/ 	.short	0x0101
        /*055a*/ 	.byte	0x07
	.zero		1


	//   ....[52]....
        /*055c*/ 	.word	0x000074b0
        /*0560*/ 	.word	0x000000ff
        /*0564*/ 	.word	0x000000d8
        /*0568*/ 	.short	0x010a
        /*056a*/ 	.byte	0x07
	.zero		1


	//   ....[53]....
        /*056c*/ 	.word	0x00007650
        /*0570*/ 	.word	0x000000ff
        /*0574*/ 	.word	0x000000a0
        /*0578*/ 	.short	0x010a
        /*057a*/ 	.byte	0x07
	.zero		1


	//   ....[54]....
        /*057c*/ 	.word	0x00009500
        /*0580*/ 	.word	0x000000ff
        /*0584*/ 	.word	0x000000a8
        /*0588*/ 	.short	0x0101
        /*058a*/ 	.byte	0x07
	.zero		1


	//   ....[55]....
        /*058c*/ 	.word	0x00009830
        /*0590*/ 	.word	0x000000ff
        /*0594*/ 	.word	0x000000b0
        /*0598*/ 	.short	0x0101
        /*059a*/ 	.byte	0x07
	.zero		1


	//   ....[56]....
        /*059c*/ 	.word	0x00009840
        /*05a0*/ 	.word	0x000000ff
        /*05a4*/ 	.word	0x000000d8
        /*05a8*/ 	.short	0x010a
        /*05aa*/ 	.byte	0x07
	.zero		1


	//   ....[57]....
        /*05ac*/ 	.word	0x00009e50
        /*05b0*/ 	.word	0x000000ff
        /*05b4*/ 	.word	0x000000a0
        /*05b8*/ 	.short	0x010a
        /*05ba*/ 	.byte	0x07
	.zero		1


	//   ....[58]....
        /*05bc*/ 	.word	0x0000b650
        /*05c0*/ 	.word	0x000000ff
        /*05c4*/ 	.word	0x000000a8
        /*05c8*/ 	.short	0x0101
        /*05ca*/ 	.byte	0x07
	.zero		1


	//   ....[59]....
        /*05cc*/ 	.word	0x0000b900
        /*05d0*/ 	.word	0x000000ff
        /*05d4*/ 	.word	0x000000b0
        /*05d8*/ 	.short	0x0101
        /*05da*/ 	.byte	0x07
	.zero		1


	//   ....[60]....
        /*05dc*/ 	.word	0x0000b910
        /*05e0*/ 	.word	0x000000ff
        /*05e4*/ 	.word	0x000000d8
        /*05e8*/ 	.short	0x010a
        /*05ea*/ 	.byte	0x07
	.zero		1


	//   ....[61]....
        /*05ec*/ 	.word	0x0000beb0
        /*05f0*/ 	.word	0x00000004
        /*05f4*/ 	.word	0x000000d8
        /*05f8*/ 	.short	0x010a
        /*05fa*/ 	.byte	0xff
	.zero		1


	//   ....[62]....
        /*05fc*/ 	.word	0x0000c2c0
        /*0600*/ 	.word	0x000000ff
        /*0604*/ 	.word	0x000000a8
        /*0608*/ 	.short	0x0101
        /*060a*/ 	.byte	0x06
	.zero		1


	//   ....[63]....
        /*060c*/ 	.word	0x0000c4e0
        /*0610*/ 	.word	0x000000ff
        /*0614*/ 	.word	0x000000d8
        /*0618*/ 	.short	0x0101
        /*061a*/ 	.byte	0x06
	.zero		1


	//   ....[64]....
        /*061c*/ 	.word	0x0000c990
        /*0620*/ 	.word	0x000000ff
        /*0624*/ 	.word	0x000000a8
        /*0628*/ 	.short	0x0101
        /*062a*/ 	.byte	0x06
	.zero		1


	//   ....[65]....
        /*062c*/ 	.word	0x0000c9c0
        /*0630*/ 	.word	0x000000ff
        /*0634*/ 	.word	0x000000d8
        /*0638*/ 	.short	0x0101
        /*063a*/ 	.byte	0x06
	.zero		1


	//   ....[66]....
        /*063c*/ 	.word	0x0000ca40
        /*0640*/ 	.word	0x000000ff
        /*0644*/ 	.word	0x000000d8
        /*0648*/ 	.short	0x0101
        /*064a*/ 	.byte	0x06
	.zero		1


	//   ....[67]....
        /*064c*/ 	.word	0x0000ca50
        /*0650*/ 	.word	0x000000ff
        /*0654*/ 	.word	0x000000c0
        /*0658*/ 	.short	0x010a
        /*065a*/ 	.byte	0x06
	.zero		1


	//   ....[68]....
        /*065c*/ 	.word	0x0000ca70
        /*0660*/ 	.word	0x000000ff
        /*0664*/ 	.word	0x000000e8
        /*0668*/ 	.short	0x010a
        /*066a*/ 	.byte	0x06
	.zero		1


	//   ....[69]....
        /*066c*/ 	.word	0x0000d210
        /*0670*/ 	.word	0x000000ff
        /*0674*/ 	.word	0x000000a8
        /*0678*/ 	.short	0x0101
        /*067a*/ 	.byte	0x06
	.zero		1


	//   ....[70]....
        /*067c*/ 	.word	0x0000d230
        /*0680*/ 	.word	0x000000ff
        /*0684*/ 	.word	0x000000e0
        /*0688*/ 	.short	0x0101
        /*068a*/ 	.byte	0x06
	.zero		1


	//   ....[71]....
        /*068c*/ 	.word	0x0000d3b0
        /*0690*/ 	.word	0x000000ff
        /*0694*/ 	.word	0x000000e8
        /*0698*/ 	.short	0x010a
        /*069a*/ 	.byte	0x06
	.zero		1


	//   ....[72]....
        /*069c*/ 	.word	0x0000d400
        /*06a0*/ 	.word	0x00000004
        /*06a4*/ 	.word	0x000000e0
        /*06a8*/ 	.short	0x010a
        /*06aa*/ 	.byte	0xff
	.zero		1


	//   ....[73]....
        /*06ac*/ 	.word	0x0000d460
        /*06b0*/ 	.word	0x00000004
        /*06b4*/ 	.word	0x00000000
        /*06b8*/ 	.short	0x010a
        /*06ba*/ 	.byte	0xff
	.zero		1


	//   ....[74]....
        /*06bc*/ 	.word	0x0000d4c0
        /*06c0*/ 	.word	0x00000004
        /*06c4*/ 	.word	0x00000010
        /*06c8*/ 	.short	0x010a
        /*06ca*/ 	.byte	0xff
	.zero		1


	//   ....[75]....
        /*06cc*/ 	.word	0x0000d530
        /*06d0*/ 	.word	0x00000009
        /*06d4*/ 	.word	0x00000010
        /*06d8*/ 	.short	0x010a
        /*06da*/ 	.byte	0xff
	.zero		1


	//   ....[76]....
        /*06dc*/ 	.word	0x0000d5b0
        /*06e0*/ 	.word	0x00000009
        /*06e4*/ 	.word	0x000000a8
        /*06e8*/ 	.short	0x010a
        /*06ea*/ 	.byte	0xff
	.zero		1


	//   ....[77]....
        /*06ec*/ 	.word	0x0000d630
        /*06f0*/ 	.word	0x00000009
        /*06f4*/ 	.word	0x000000b0
        /*06f8*/ 	.short	0x010a
        /*06fa*/ 	.byte	0xff
	.zero		1


	//   ....[78]....
        /*06fc*/ 	.word	0x0000d6a0
        /*0700*/ 	.word	0x00000009
        /*0704*/ 	.word	0x00000010
        /*0708*/ 	.short	0x010a
        /*070a*/ 	.byte	0xff
	.zero		1


	//   ....[79]....
        /*070c*/ 	.word	0x0000d710
        /*0710*/ 	.word	0x00000004
        /*0714*/ 	.word	0x00000010
        /*0718*/ 	.short	0x010a
        /*071a*/ 	.byte	0xff
	.zero		1


	//   ....[80]....
        /*071c*/ 	.word	0x0000d790
        /*0720*/ 	.word	0x00000004
        /*0724*/ 	.word	0x000000a8
        /*0728*/ 	.short	0x010a
        /*072a*/ 	.byte	0xff
	.zero		1


	//   ....[81]....
        /*072c*/ 	.word	0x0000d830
        /*0730*/ 	.word	0x00000004
        /*0734*/ 	.word	0x000000b0
        /*0738*/ 	.short	0x010a
        /*073a*/ 	.byte	0xff
	.zero		1


	//   ....[82]....
        /*073c*/ 	.word	0x0000d8b0
        /*0740*/ 	.word	0x00000004
        /*0744*/ 	.word	0x00000058
        /*0748*/ 	.short	0x010a
        /*074a*/ 	.byte	0xff
	.zero		1


	//   ....[83]....
        /*074c*/ 	.word	0x0000d930
        /*0750*/ 	.word	0x00000004
        /*0754*/ 	.word	0x00000008
        /*0758*/ 	.short	0x010a
        /*075a*/ 	.byte	0xff
	.zero		1


	//   ....[84]....
        /*075c*/ 	.word	0x0000d9b0
        /*0760*/ 	.word	0x00000004
        /*0764*/ 	.word	0x00000060
        /*0768*/ 	.short	0x010a
        /*076a*/ 	.byte	0xff
	.zero		1


	//   ....[85]....
        /*076c*/ 	.word	0x0000da30
        /*0770*/ 	.word	0x00000005
        /*0774*/ 	.word	0x00000058
        /*0778*/ 	.short	0x010a
        /*077a*/ 	.byte	0xff
	.zero		1


	//   ....[86]....
        /*077c*/ 	.word	0x0000dab0
        /*0780*/ 	.word	0x00000009
        /*0784*/ 	.word	0x00000058
        /*0788*/ 	.short	0x010a
        /*078a*/ 	.byte	0xff
	.zero		1


	//   ....[87]....
        /*078c*/ 	.word	0x0000db40
        /*0790*/ 	.word	0x00000004
        /*0794*/ 	.word	0x00000058
        /*0798*/ 	.short	0x010a
        /*079a*/ 	.byte	0xff
	.zero		1


	//   ....[88]....
        /*079c*/ 	.word	0x0000dbb0
        /*07a0*/ 	.word	0x00000004
        /*07a4*/ 	.word	0x00000008
        /*07a8*/ 	.short	0x010a
        /*07aa*/ 	.byte	0xff
	.zero		1


	//   ....[89]....
        /*07ac*/ 	.word	0x0000dc30
        /*07b0*/ 	.word	0x00000004
        /*07b4*/ 	.word	0x000000d8
        /*07b8*/ 	.short	0x010a
        /*07ba*/ 	.byte	0xff
	.zero		1


	//   ....[90]....
        /*07bc*/ 	.word	0x0000dc90
        /*07c0*/ 	.word	0x00000004
        /*07c4*/ 	.word	0x000000a0
        /*07c8*/ 	.short	0x010a
        /*07ca*/ 	.byte	0xff
	.zero		1


	//   ....[91]....
        /*07cc*/ 	.word	0x0000dcf0
        /*07d0*/ 	.word	0x00000004
        /*07d4*/ 	.word	0x000000d8
        /*07d8*/ 	.short	0x010a
        /*07da*/ 	.byte	0xff
	.zero		1


	//   ....[92]....
        /*07dc*/ 	.word	0x0000dd70
        /*07e0*/ 	.word	0x00000004
        /*07e4*/ 	.word	0x000000a0
        /*07e8*/ 	.short	0x010a
        /*07ea*/ 	.byte	0xff
	.zero		1


	//   ....[93]....
        /*07ec*/ 	.word	0x0000ddf0
        /*07f0*/ 	.word	0x00000004
        /*07f4*/ 	.word	0x000000d8
        /*07f8*/ 	.short	0x010a
        /*07fa*/ 	.byte	0xff
	.zero		1


	//   ....[94]....
        /*07fc*/ 	.word	0x0000de70
        /*0800*/ 	.word	0x00000004
        /*0804*/ 	.word	0x000000a0
        /*0808*/ 	.short	0x010a
        /*080a*/ 	.byte	0xff
	.zero		1


	//   ....[95]....
        /*080c*/ 	.word	0x0000def0
        /*0810*/ 	.word	0x00000004
        /*0814*/ 	.word	0x000000d8
        /*0818*/ 	.short	0x010a
        /*081a*/ 	.byte	0xff
	.zero		1


	//   ....[96]....
        /*081c*/ 	.word	0x0000df60
        /*0820*/ 	.word	0x00000004
        /*0824*/ 	.word	0x000000d8
        /*0828*/ 	.short	0x010a
        /*082a*/ 	.byte	0xff
	.zero		1


	//   ....[97]....
        /*082c*/ 	.word	0x0000dfb0
        /*0830*/ 	.word	0x000000ff
        /*0834*/ 	.word	0x000000c0
        /*0838*/ 	.short	0x010a
        /*083a*/ 	.byte	0x06
	.zero		1


	//   ....[98]....
        /*083c*/ 	.word	0x0000e020
        /*0840*/ 	.word	0x000000ff
        /*0844*/ 	.word	0x000000e8
        /*0848*/ 	.short	0x010a
        /*084a*/ 	.byte	0x06
	.zero		1


	//   ....[99]....
        /*084c*/ 	.word	0x0000e080
        /*0850*/ 	.word	0x000000ff
        /*0854*/ 	.word	0x000000e8
        /*0858*/ 	.short	0x010a
        /*085a*/ 	.byte	0x06
	.zero		1


	//----- nvinfo : EIATTR_NUM_MBARRIERS
	.align		4
.L_76:
        /*085c*/ 	.byte	0x03, 0x38
        /*085e*/ 	.short	0x001e


	//----- nvinfo : EIATTR_EXIT_INSTR_OFFSETS
	.align		4
        /*0860*/ 	.byte	0x04, 0x1c
        /*0862*/ 	.short	(.L_78 - .L_77)


	//   ....[0]....
.L_77:
        /*0864*/ 	.word	0x0000bf20


	//   ....[1]....
        /*0868*/ 	.word	0x0000d3e0


	//----- nvinfo : EIATTR_INDIRECT_BRANCH_TARGETS
	.align		4
.L_78:
        /*086c*/ 	.byte	0x04, 0x34
        /*086e*/ 	.short	(.L_80 - .L_79)


	//   ....[0]....
.L_79:
        /*0870*/ 	.word	.L_x_114@srel
        /*0874*/ 	.short	0x0
        /*0876*/ 	.short	0x0
        /*0878*/ 	.word	0x3
        /*087c*/ 	.word	.L_x_115@srel
        /*0880*/ 	.word	.L_x_116@srel
        /*0884*/ 	.word	.L_x_5@srel


	//   ....[1]....
        /*0888*/ 	.word	.L_x_118@srel
        /*088c*/ 	.short	0x0
        /*088e*/ 	.short	0x0
        /*0890*/ 	.word	0x3
        /*0894*/ 	.word	.L_x_119@srel
        /*0898*/ 	.word	.L_x_120@srel
        /*089c*/ 	.word	.L_x_5@srel


	//   ....[2]....
        /*08a0*/ 	.word	.L_x_122@srel
        /*08a4*/ 	.short	0x0
        /*08a6*/ 	.short	0x0
        /*08a8*/ 	.word	0x3
        /*08ac*/ 	.word	.L_x_123@srel
        /*08b0*/ 	.word	.L_x_124@srel
        /*08b4*/ 	.word	.L_x_5@srel


	//----- nvinfo : EIATTR_REQNTID
	.align		4
.L_80:
        /*08b8*/ 	.byte	0x04, 0x10
        /*08ba*/ 	.short	(.L_82 - .L_81)
.L_81:
        /*08bc*/ 	.word	0x00000200
        /*08c0*/ 	.word	0x00000001
        /*08c4*/ 	.word	0x00000001


	//----- nvinfo : EIATTR_CRS_STACK_SIZE
	.align		4
.L_82:
        /*08c8*/ 	.byte	0x04, 0x1e
        /*08ca*/ 	.short	(.L_84 - .L_83)
.L_83:
        /*08cc*/ 	.word	0x00000000


	//----- nvinfo : EIATTR_CBANK_PARAM_SIZE
	.align		4
.L_84:
        /*08d0*/ 	.byte	0x03, 0x19
        /*08d2*/ 	.short	0x02e8


	//----- nvinfo : EIATTR_PARAM_CBANK
	.align		4
        /*08d4*/ 	.byte	0x04, 0x0a
        /*08d6*/ 	.short	(.L_86 - .L_85)
	.align		4
.L_85:
        /*08d8*/ 	.word	index@(.nv.constant0.kernel_cutlass_kernel_flash_attncuteflash_fwd_sm100FlashAttentionForwardSm100_object_at__tensor0000o8011101213_tensor0000o8011101213_tensor0000o8010111213_tensor0000o8011101213_tensorptrf_0)
        /*08dc*/ 	.short	0x0380
        /*08de*/ 	.short	0x02e8


	//----- nvinfo : EIATTR_SW_WAR
	.align		4
.L_86:
        /*08e0*/ 	.byte	0x04, 0x36
        /*08e2*/ 	.short	(.L_88 - .L_87)
.L_87:
        /*08e4*/ 	.word	0x00000008
.L_88:


//--------------------- .nv.compat                --------------------------
	.section	.nv.compat,"",@"SHT_CUDA_COMPAT_INFO"
	.align	4
        /*0000*/ 	.byte	0x02, 0x02, 0x02, 0x00, 0x02, 0x05, 0x05, 0x00, 0x02, 0x03, 0x01, 0x00, 0x02, 0x06, 0x01, 0x00


//--------------------- .nv.callgraph             --------------------------
	.section	.nv.callgraph,"",@"SHT_CUDA_CALLGRAPH"
	.align	4
	.sectionentsize	8
	.align		4
        /*0000*/ 	.word	0x00000000
	.align		4
        /*0004*/ 	.word	0xffffffff
	.align		4
        /*0008*/ 	.word	0x00000000
	.align		4
        /*000c*/ 	.word	0xfffffffe
	.align		4
        /*0010*/ 	.word	0x00000000
	.align		4
        /*0014*/ 	.word	0xfffffffd
	.align		4
        /*0018*/ 	.word	0x00000000
	.align		4
        /*001c*/ 	.word	0xfffffffc


//--------------------- .nv.constant2.kernel_cutlass_kernel_flash_attncuteflash_fwd_sm100FlashAttentionForwardSm100_object_at__tensor0000o8011101213_tensor0000o8011101213_tensor0000o8010111213_tensor0000o8011101213_tensorptrf_0 --------------------------
	.section	.nv.constant2.kernel_cutlass_kernel_flash_attncuteflash_fwd_sm100FlashAttentionForwardSm100_object_at__tensor0000o8011101213_tensor0000o8011101213_tensor0000o8010111213_tensor0000o8011101213_tensorptrf_0,"a",@progbits
	.sectionflags	@""
	.align	4
.nv.constant2.kernel_cutlass_kernel_flash_attncuteflash_fwd_sm100FlashAttentionForwardSm100_object_at__tensor0000o8011101213_tensor0000o8011101213_tensor0000o8010111213_tensor0000o8011101213_tensorptrf_0:
        /*0000*/ 	.byte	0xe0, 0x05, 0x00, 0x00, 0xb0, 0x05, 0x00, 0x00, 0xf0, 0x48, 0x00, 0x00, 0xc0, 0x06, 0x00, 0x00
        /*0010*/ 	.byte	0x90, 0x06, 0x00, 0x00, 0xf0, 0x48, 0x00, 0x00, 0x40, 0x0d, 0x00, 0x00, 0xa0, 0x07, 0x00, 0x00
        /*0020*/ 	.byte	0xf0, 0x48, 0x00, 0x00


//--------------------- .text.kernel_cutlass_kernel_flash_attncuteflash_fwd_sm100FlashAttentionForwardSm100_object_at__tensor0000o8011101213_tensor0000o8011101213_tensor0000o8010111213_tensor0000o8011101213_tensorptrf_0 --------------------------
	.section	.text.kernel_cutlass_kernel_flash_attncuteflash_fwd_sm100FlashAttentionForwardSm100_object_at__tensor0000o8011101213_tensor0000o8011101213_tensor0000o8010111213_tensor0000o8011101213_tensorptrf_0,"ax",@progbits
	.align	128
        .global         kernel_cutlass_kernel_flash_attncuteflash_fwd_sm100FlashAttentionForwardSm100_object_at__tensor0000o8011101213_tensor0000o8011101213_tensor0000o8010111213_tensor0000o8011101213_tensorptrf_0
        .type           kernel_cutlass_kernel_flash_attncuteflash_fwd_sm100FlashAttentionForwardSm100_object_at__tensor0000o8011101213_tensor0000o8011101213_tensor0000o8010111213_tensor0000o8011101213_tensorptrf_0,@function
        .size           kernel_cutlass_kernel_flash_attncuteflash_fwd_sm100FlashAttentionForwardSm100_object_at__tensor0000o8011101213_tensor0000o8011101213_tensor0000o8010111213_tensor0000o8011101213_tensorptrf_0,(.L_x_128 - kernel_cutlass_kernel_flash_attncuteflash_fwd_sm100FlashAttentionForwardSm100_object_at__tensor0000o8011101213_tensor0000o8011101213_tensor0000o8010111213_tensor0000o8011101213_tensorptrf_0)
        .other          kernel_cutlass_kernel_flash_attncuteflash_fwd_sm100FlashAttentionForwardSm100_object_at__tensor0000o8011101213_tensor0000o8011101213_tensor0000o8010111213_tensor0000o8011101213_tensorptrf_0,@"STO_CUDA_ENTRY STV_DEFAULT"
kernel_cutlass_kernel_flash_attncuteflash_fwd_sm100FlashAttentionForwardSm100_object_at__tensor0000o8011101213_tensor0000o8011101213_tensor0000o8010111213_tensor0000o8011101213_tensorptrf_0:
.text.kernel_cutlass_kernel_flash_attncuteflash_fwd_sm100FlashAttentionForwardSm100_object_at__tensor0000o8011101213_tensor0000o8011101213_tensor0000o8010111213_tensor0000o8011101213_tensorptrf_0:
[----:B------:R-:W1:Y:S01]  /*0000*/  LDC R1, c[0x0][0x37c] ;  /* 0x0000df00ff017b82 */ /* 0x000e620000000800 */
[----:B------:R-:W2:Y:S02]  /*0010*/  S2R R3, SR_TID.X ;  /* 0x0000000000037919 */ /* 0x000ea40000002100 */
[----:B--2---:R-:W-:-:S04]  /*0020*/  SHF.R.U32.HI R0, RZ, 0x5, R3 ;  /* 0x00000005ff007819 */ /* 0x004fc80000011603 */
[----:B------:R-:W-:-:S13]  /*0030*/  R2UR UR4, R0 ;  /* 0x00000000000472ca */ /* 0x000fda00000e0000 */
[----:B------:R-:W-:Y:S01]  /*0040*/  UISETP.NE.AND UP0, UPT, UR4, URZ, UPT ;  /* 0x000000ff0400728c */ /* 0x000fe2000bf05270 */
[----:B------:R-:W-:-:S08]  /*0050*/  IMAD.U32 R2, RZ, RZ, UR4 ;  /* 0x00000004ff027e24 */ /* 0x000fd0000f8e00ff */
[----:B-1----:R-:W-:Y:S05]  /*0060*/  BRA.U UP0, `(.L_x_0) ;  /* 0x0000000500107547 */ /* 0x002fea000b800000 */
[----:B------:R-:W1:Y:S01]  /*0070*/  S2UR UR6, SR_CgaCtaId ;  /* 0x00000000000679c3 */ /* 0x000e620000008800 */
[----:B------:R-:W2:Y:S01]  /*0080*/  LDCU.64 UR4, c[0x0][0x348] ;  /* 0x00006900ff0477ac */ /* 0x000ea20008000a00 */
[----:B------:R-:W-:Y:S01]  /*0090*/  UMOV UR7, 0x400 ;  /* 0x0000040000077882 */ /* 0x000fe20000000000 */
[----:B------:R-:W-:Y:S01]  /*00a0*/  UMOV UR9, 0x1 ;  /* 0x0000000100097882 */ /* 0x000fe20000000000 */
[----:B------:R-:W-:Y:S01]  /*00b0*/  UMOV UR22, 0x100 ;  /* 0x0000010000167882 */ /* 0x000fe20000000000 */
[----:B------:R-:W-:Y:S01]  /*00c0*/  UMOV UR20, 0x4 ;  /* 0x0000000400147882 */ /* 0x000fe20000000000 */
[----:B------:R-:W-:-:S04]  /*00d0*/  UIADD3 UR22, UPT, UPT, -UR22, 0x100000, URZ ;  /* 0x0010000016167890 */ /* 0x000fc8000fffe1ff */
[----:B------:R-:W-:Y:S02]  /*00e0*/  USHF.L.U32 UR23, UR22, 0xb, URZ ;  /* 0x0000000b16177899 */ /* 0x000fe400080006ff */
[----:B------:R-:W-:Y:S01]  /*00f0*/  USHF.L.U32 UR22, UR22, 0x1, URZ ;  /* 0x0000000116167899 */ /* 0x000fe200080006ff */
[----:B------:R-:W-:Y:S01]  /*0100*/  UMOV UR16, 0x80 ;  /* 0x0000008000107882 */ /* 0x000fe20000000000 */
[----:B------:R-:W-:-:S04]  /*0110*/  UIADD3 UR20, UPT, UPT, -UR20, 0x100000, URZ ;  /* 0x0010000014147890 */ /* 0x000fc8000fffe1ff */
[----:B------:R-:W-:Y:S02]  /*0120*/  USHF.L.U32 UR21, UR20, 0xb, URZ ;  /* 0x0000000b14157899 */ /* 0x000fe400080006ff */
[----:B------:R-:W-:Y:S01]  /*0130*/  USHF.L.U32 UR20, UR20, 0x1, URZ ;  /* 0x0000000114147899 */ /* 0x000fe200080006ff */
[----:B------:R-:W-:Y:S01]  /*0140*/  UMOV UR18, 0x20 ;  /* 0x0000002000127882 */ /* 0x000fe20000000000 */
[----:B------:R-:W-:-:S04]  /*0150*/  UIADD3 UR16, UPT, UPT, -UR16, 0x100000, URZ ;  /* 0x0010000010107890 */ /* 0x000fc8000fffe1ff */
[----:B------:R-:W-:Y:S02]  /*0160*/  USHF.L.U32 UR17, UR16, 0xb, URZ ;  /* 0x0000000b10117899 */ /* 0x000fe400080006ff */
[----:B------:R-:W-:Y:S02]  /*0170*/  USHF.L.U32 UR16, UR16, 0x1, URZ ;  /* 0x0000000110107899 */ /* 0x000fe400080006ff */
[----:B------:R-:W-:-:S04]  /*0180*/  UIADD3 UR18, UPT, UPT, -UR18, 0x100000, URZ ;  /* 0x0010000012127890 */ /* 0x000fc8000fffe1ff */
[----:B------:R-:W-:Y:S02]  /*0190*/  USHF.L.U32 UR19, UR18, 0xb, URZ ;  /* 0x0000000b12137899 */ /* 0x000fe400080006ff */
[----:B------:R-:W-:Y:S02]  /*01a0*/  USHF.L.U32 UR18, UR18, 0x1, URZ ;  /* 0x0000000112127899 */ /* 0x000fe400080006ff */
[----:B--2---:R-:W-:Y:S02]  /*01b0*/  UIADD3 UR14, UP3, UPT, UR4, 0x80, URZ ;  /* 0x00000080040e7890 */ /* 0x004fe4000ff7e0ff */
[----:B------:R-:W-:Y:S02]  /*01c0*/  UIADD3 UR12, UP2, UPT, UR4, 0x100, URZ ;  /* 0x00000100040c7890 */ /* 0x000fe4000ff5e0ff */
[----:B------:R-:W-:Y:S02]  /*01d0*/  UIADD3 UR10, UP1, UPT, UR4, 0x180, URZ ;  /* 0x00000180040a7890 */ /* 0x000fe4000ff3e0ff */
[----:B------:R-:W-:-:S02]  /*01e0*/  UIADD3 UR8, UP0, UPT, UR4, 0x200, URZ ;  /* 0x0000020004087890 */ /* 0x000fc4000ff1e0ff */
[----:B-1----:R-:W-:Y:S02]  /*01f0*/  ULEA UR4, UR6, UR7, 0x18 ;  /* 0x0000000706047291 */ /* 0x002fe4000f8ec0ff */
[----:B------:R-:W-:-:S04]  /*0200*/  UIADD3 UR6, UPT, UPT, -UR9, 0x100000, URZ ;  /* 0x0010000009067890 */ /* 0x000fc8000fffe1ff */
[----:B------:R-:W-:Y:S02]  /*0210*/  USHF.L.U32 UR7, UR6, 0xb, URZ ;  /* 0x0000000b06077899 */ /* 0x000fe400080006ff */
[----:B------:R-:W-:Y:S02]  /*0220*/  USHF.L.U32 UR6, UR6, 0x1, URZ ;  /* 0x0000000106067899 */ /* 0x000fe400080006ff */
[----:B------:R-:W-:Y:S02]  /*0230*/  UIADD3.X UR15, UPT, UPT, URZ, UR5, URZ, UP3, !UPT ;  /* 0x00000005ff0f7290 */ /* 0x000fe40009ffe4ff */
[----:B------:R-:W-:Y:S02]  /*0240*/  UIADD3.X UR13, UPT, UPT, URZ, UR5, URZ, UP2, !UPT ;  /* 0x00000005ff0d7290 */ /* 0x000fe400097fe4ff */
[----:B------:R-:W-:Y:S02]  /*0250*/  UIADD3.X UR11, UPT, UPT, URZ, UR5, URZ, UP1, !UPT ;  /* 0x00000005ff0b7290 */ /* 0x000fe40008ffe4ff */
[----:B------:R-:W-:-:S03]  /*0260*/  UIADD3.X UR9, UPT, UPT, URZ, UR5, URZ, UP0, !UPT ;  /* 0x00000005ff097290 */ /* 0x000fc600087fe4ff */
[----:B------:R1:W-:Y:S02]  /*0270*/  UTMACCTL.PF [UR14] ;  /* 0x000000000e0079b9 */ /* 0x0003e40008040000 */
[----:B------:R1:W-:Y:S02]  /*0280*/  UTMACCTL.PF [UR12] ;  /* 0x000000000c0079b9 */ /* 0x0003e40008040000 */
[----:B------:R1:W-:Y:S02]  /*0290*/  UTMACCTL.PF [UR10] ;  /* 0x000000000a0079b9 */ /* 0x0003e40008040000 */
[----:B------:R1:W-:Y:S01]  /*02a0*/  UTMACCTL.PF [UR8] ;  /* 0x00000000080079b9 */ /* 0x0003e20008040000 */
[----:B------:R-:W2:Y:S02]  /*02b0*/  FENCE.VIEW.ASYNC.S ;  /* 0x00000000000073c6 */ /* 0x000ea40000000000 */
[----:B--2---:R1:W2:Y:S01]  /*02c0*/  SYNCS.EXCH.64 URZ, [UR4], UR6 ;  /* 0x0000000604ff75b2 */ /* 0x0042a20008000100 */
[----:B------:R1:W3:Y:S01]  /*02d0*/  SYNCS.EXCH.64 URZ, [UR4+0x8], UR6 ;  /* 0x0000080604ff75b2 */ /* 0x0002e20008000100 */
[----:B------:R1:W4:Y:S01]  /*02e0*/  SYNCS.EXCH.64 URZ, [UR4+0x10], UR6 ;  /* 0x0000100604ff75b2 */ /* 0x0003220008000100 */
[----:B------:R1:W5:Y:S01]  /*02f0*/  SYNCS.EXCH.64 URZ, [UR4+0x18], UR6 ;  /* 0x0000180604ff75b2 */ /* 0x0003620008000100 */
[----:B------:R1:W1:Y:S01]  /*0300*/  SYNCS.EXCH.64 URZ, [UR4+0x20], UR6 ;  /* 0x0000200604ff75b2 */ /* 0x0002620008000100 */
        /* <DEDUP_REMOVED lines=25> */
[----:B--2345:R-:W-:Y:S01]  /*04a0*/  NOP ;  /* 0x0000000000007918 */ /* 0x03cfe20000000000 */
.L_x_0:
[----:B-1----:R-:W-:Y:S01]  /*04b0*/  R2UR UR4, R0 ;  /* 0x00000000000472ca */ /* 0x002fe200000e0000 */
[----:B------:R-:W-:-:S12]  /*04c0*/  NOP ;  /* 0x0000000000007918 */ /* 0x000fd80000000000 */
[----:B------:R-:W-:Y:S01]  /*04d0*/  UISETP.GT.AND UP0, UPT, UR4, 0xb, UPT ;  /* 0x0000000b0400788c */ /* 0x000fe2000bf04270 */
[----:B------:R-:W-:Y:S08]  /*04e0*/  BAR.SYNC.DEFER_BLOCKING 0x0 ;  /* 0x0000000000007b1d */ /* 0x000ff00000010000 */
[----:B------:R-:W-:Y:S05]  /*04f0*/  BRA.U UP0, `(.L_x_1) ;  /* 0x00000001007c7547 */ /* 0x000fea000b800000 */
[----:B------:R-:W-:-:S13]  /*0500*/  R2UR UR4, R0 ;  /* 0x00000000000472ca */ /* 0x000fda00000e0000 */
[----:B------:R-:W-:-:S09]  /*0510*/  UISETP.GT.AND UP0, UPT, UR4, 0x5, UPT ;  /* 0x000000050400788c */ /* 0x000fd2000bf04270 */
[----:B------:R-:W-:Y:S05]  /*0520*/  BRA.U UP0, `(.L_x_2) ;  /* 0x0000000100387547 */ /* 0x000fea000b800000 */
[----:B------:R-:W-:Y:S01]  /*0530*/  R2UR UR4, R0 ;  /* 0x00000000000472ca */ /* 0x000fe200000e0000 */
[----:B------:R-:W-:-:S12]  /*0540*/  IMAD.MOV.U32 R5, RZ, RZ, -0x4 ;  /* 0xfffffffcff057424 */ /* 0x000fd800078e00ff */
[----:B------:R-:W-:-:S05]  /*0550*/  IMAD.U32 R4, RZ, RZ, UR4 ;  /* 0x00000004ff047e24 */ /* 0x000fca000f8e00ff */
[----:B------:R-:W-:-:S05]  /*0560*/  VIADDMNMX.U32 R4, R5, R4, 0x2, PT ;  /* 0x0000000205047446 */ /* 0x000fca0003800004 */
[----:B------:R-:W-:-:S04]  /*0570*/  IMAD.SHL.U32 R6, R4, 0x4, RZ ;  /* 0x0000000404067824 */ /* 0x000fc800078e00ff */
[----:B------:R-:W1:Y:S02]  /*0580*/  LDC R4, c[0x2][R6] ;  /* 0x0080000006047b82 */ /* 0x000e640000000800 */
[----:B-1----:R-:W-:-:S04]  /*0590*/  SHF.R.S32.HI R5, RZ, 0x1f, R4 ;  /* 0x0000001fff057819 */ /* 0x002fc80000011404 */
.L_x_114:
[----:B------:R-:W-:Y:S05]  /*05a0*/  BRX R4 -0x5b0                                                                                                                                                                                                      (*"BRANCH_TARGETS .L_x_115,.L_x_116,.L_x_5"*) ;  /* 0xfffffff804947949 */ /* 0x000fea000383ffff */
.L_x_116:
[----:B------:R-:W-:-:S08]  /*05b0*/  NOP ;  /* 0x0000000000007918 */ /* 0x000fd00000000000 */
[----:B------:R-:W1:-:S00]  /*05c0*/  USETMAXREG.DEALLOC.CTAPOOL 0x30 ;  /* 0x00000030000079c8 */ /* 0x000e4000080e0500 */
[----:B-1----:R-:W-:Y:S05]  /*05d0*/  BRA `(.L_x_3) ;  /* 0x000000b800407947 */ /* 0x002fea0003800000 */
.L_x_115:
[----:B------:R-:W-:-:S08]  /*05e0*/  NOP ;  /* 0x0000000000007918 */ /* 0x000fd00000000000 */
[----:B------:R-:W1:-:S00]  /*05f0*/  USETMAXREG.DEALLOC.CTAPOOL 0x30 ;  /* 0x00000030000079c8 */ /* 0x000e4000080e0500 */
[----:B-1----:R-:W-:Y:S05]  /*0600*/  BRA `(.L_x_3) ;  /* 0x000000b800347947 */ /* 0x002fea0003800000 */
.L_x_2:
[----:B------:R-:W-:Y:S01]  /*0610*/  R2UR UR4, R0 ;  /* 0x00000000000472ca */ /* 0x000fe200000e0000 */
[----:B------:R-:W-:-:S12]  /*0620*/  IMAD.MOV.U32 R5, RZ, RZ, -0x6 ;  /* 0xfffffffaff057424 */ /* 0x000fd800078e00ff */
[----:B------:R-:W-:-:S05]  /*0630*/  IMAD.U32 R4, RZ, RZ, UR4 ;  /* 0x00000004ff047e24 */ /* 0x000fca000f8e00ff */
[----:B------:R-:W-:-:S05]  /*0640*/  VIADDMNMX.U32 R4, R5, R4, 0x2, PT ;  /* 0x0000000205047446 */ /* 0x000fca0003800004 */
[----:B------:R-:W-:-:S04]  /*0650*/  IMAD.SHL.U32 R6, R4, 0x4, RZ ;  /* 0x0000000404067824 */ /* 0x000fc800078e00ff */
[----:B------:R-:W1:Y:S02]  /*0660*/  LDC R4, c[0x2][R6+0xc] ;  /* 0x0080030006047b82 */ /* 0x000e640000000800 */
[----:B-1----:R-:W-:-:S04]  /*0670*/  SHF.R.S32.HI R5, RZ, 0x1f, R4 ;  /* 0x0000001fff057819 */ /* 0x002fc80000011404 */
.L_x_118:
[----:B------:R-:W-:Y:S05]  /*0680*/  BRX R4 -0x690                                                                                                                                                                                                      (*"BRANCH_TARGETS .L_x_119,.L_x_120,.L_x_5"*) ;  /* 0xfffffff8045c7949 */ /* 0x000fea000383ffff */
.L_x_120:
[----:B------:R-:W-:-:S08]  /*0690*/  NOP ;  /* 0x0000000000007918 */ /* 0x000fd00000000000 */
[----:B------:R-:W1:-:S00]  /*06a0*/  USETMAXREG.DEALLOC.CTAPOOL 0x30 ;  /* 0x00000030000079c8 */ /* 0x000e4000080e0500 */
[----:B-1----:R-:W-:Y:S05]  /*06b0*/  BRA `(.L_x_3) ;  /* 0x000000b800087947 */ /* 0x002fea0003800000 */
.L_x_119:
[----:B------:R-:W-:-:S08]  /*06c0*/  NOP ;  /* 0x0000000000007918 */ /* 0x000fd00000000000 */
[----:B------:R-:W1:-:S00]  /*06d0*/  USETMAXREG.DEALLOC.CTAPOOL 0x30 ;  /* 0x00000030000079c8 */ /* 0x000e4000080e0500 */
[----:B-1----:R-:W-:Y:S05]  /*06e0*/  BRA `(.L_x_3) ;  /* 0x000000b400fc7947 */ /* 0x002fea0003800000 */
.L_x_1:
        /* <DEDUP_REMOVED lines=10> */
.L_x_122:
[----:B------:R-:W-:Y:S05]  /*0790*/  BRX R4 -0x7a0                                                                                                                                                                                                      (*"BRANCH_TARGETS .L_x_123,.L_x_124,.L_x_5"*) ;  /* 0xfffffff804187949 */ /* 0x000fea000383ffff */
.L_x_124:
[----:B------:R-:W-:-:S08]  /*07a0*/  NOP ;  /* 0x0000000000007918 */ /* 0x000fd00000000000 */
[----:B------:R-:W1:-:S00]  /*07b0*/  USETMAXREG.DEALLOC.CTAPOOL 0x30 ;  /* 0x00000030000079c8 */ /* 0x000e4000080e0500 */
[----:B------:R-:W2:Y:S01]  /*07c0*/  S2UR UR14, SR_CTAID.X ;  /* 0x00000000000e79c3 */ /* 0x000ea20000002500 */
[----:B------:R-:W2:Y:S01]  /*07d0*/  LDCU UR4, c[0x0][0x640] ;  /* 0x0000c800ff0477ac */ /* 0x000ea20008000800 */
[----:B------:R-:W3:Y:S01]  /*07e0*/  LDCU.U8 UR8, c[0x0][0x644] ;  /* 0x0000c880ff0877ac */ /* 0x000ee20008000000 */
[----:B------:R-:W4:Y:S01]  /*07f0*/  LDCU.U8 UR7, c[0x0][0x645] ;  /* 0x0000c8a0ff0777ac */ /* 0x000f220008000000 */
[----:B------:R-:W5:Y:S01]  /*0800*/  LDCU UR6, c[0x0][0x654] ;  /* 0x0000ca80ff0677ac */ /* 0x000f620008000800 */
[----:B------:R-:W1:Y:S01]  /*0810*/  LDCU.U8 UR13, c[0x0][0x638] ;  /* 0x0000c700ff0d77ac */ /* 0x000e620008000000 */
[----:B------:R-:W1:Y:S01]  /*0820*/  LDCU.U8 UR15, c[0x0][0x650] ;  /* 0x0000ca00ff0f77ac */ /* 0x000e620008000000 */
[----:B--2---:R-:W-:Y:S01]  /*0830*/  UIMAD.WIDE.U32 UR4, UR14, UR4, URZ ;  /* 0x000000040e0472a5 */ /* 0x004fe2000f8e00ff */
[----:B------:R-:W2:Y:S03]  /*0840*/  LDCU.U8 UR11, c[0x0][0x639] ;  /* 0x0000c720ff0b77ac */ /* 0x000ea60008000000 */
[----:B------:R-:W-:Y:S01]  /*0850*/  UIADD3 UR4, UPT, UPT, -UR5, UR14, URZ ;  /* 0x0000000e05047290 */ /* 0x000fe2000fffe1ff */
[----:B------:R-:W2:Y:S03]  /*0860*/  LDCU.U8 UR12, c[0x0][0x651] ;  /* 0x0000ca20ff0c77ac */ /* 0x000ea60008000000 */
[----:B---3--:R-:W-:Y:S01]  /*0870*/  USHF.R.U32.HI UR4, URZ, UR8, UR4 ;  /* 0x00000008ff047299 */ /* 0x008fe20008011604 */
[----:B------:R-:W3:Y:S03]  /*0880*/  LDCU.64 UR8, c[0x0][0x630] ;  /* 0x0000c600ff0877ac */ /* 0x000ee60008000a00 */
[----:B------:R-:W-:-:S04]  /*0890*/  UIADD3 UR4, UPT, UPT, UR5, UR4, URZ ;  /* 0x0000000405047290 */ /* 0x000fc8000fffe0ff */
[----:B----4-:R-:W-:Y:S01]  /*08a0*/  USHF.R.U32.HI UR10, URZ, UR7, UR4 ;  /* 0x00000007ff0a7299 */ /* 0x010fe20008011604 */
[----:B------:R-:W4:Y:S03]  /*08b0*/  LDCU UR7, c[0x0][0x63c] ;  /* 0x0000c780ff0777ac */ /* 0x000f260008000800 */
[----:B-----5:R-:W-:Y:S02]  /*08c0*/  UISETP.GE.AND UP0, UPT, UR10, UR6, UPT ;  /* 0x000000060a00728c */ /* 0x020fe4000bf06270 */
[----:B------:R-:W-:Y:S02]  /*08d0*/  UIADD3 UR4, UPT, UPT, -UR10, URZ, URZ ;  /* 0x000000ff0a047290 */ /* 0x000fe4000fffe1ff */
[----:B-1----:R-:W-:Y:S01]  /*08e0*/  USEL UR6, UR13, UR15, !UP0 ;  /* 0x0000000f0d067287 */ /* 0x002fe2000c000000 */
[----:B------:R-:W1:Y:S03]  /*08f0*/  LDCU.U8 UR15, c[0x0][0x62c] ;  /* 0x0000c580ff0f77ac */ /* 0x000e660008000000 */
[----:B------:R-:W-:-:S03]  /*0900*/  ULOP3.LUT UR6, UR6, 0xff, URZ, 0xc0, !UPT ;  /* 0x000000ff06067892 */ /* 0x000fc6000f8ec0ff */
[----:B---3--:R-:W3:Y:S01]  /*0910*/  @UP0 LDCU UR9, c[0x0][0x64c] ;  /* 0x0000c980ff0907ac */ /* 0x008ee20008000800 */
[----:B----4-:R-:W-:Y:S01]  /*0920*/  UIMAD UR7, UR4, UR7, UR14 ;  /* 0x00000007040772a4 */ /* 0x010fe2000f8e020e */
[----:B------:R-:W4:Y:S03]  /*0930*/  @UP0 LDCU UR8, c[0x0][0x648] ;  /* 0x0000c900ff0807ac */ /* 0x000f260008000800 */
[----:B---3--:R-:W-:Y:S02]  /*0940*/  UIMAD.WIDE.U32 UR4, UR7, UR9, URZ ;  /* 0x00000009070472a5 */ /* 0x008fe4000f8e00ff */
[----:B--2---:R-:W-:Y:S02]  /*0950*/  USEL UR9, UR11, UR12, !UP0 ;  /* 0x0000000c0b097287 */ /* 0x004fe4000c000000 */
[----:B------:R-:W-:Y:S01]  /*0960*/  UIADD3 UR4, UPT, UPT, UR7, -UR5, URZ ;  /* 0x8000000507047290 */ /* 0x000fe2000fffe0ff */
[----:B------:R-:W2:Y:S03]  /*0970*/  LDCU.64 UR12, c[0x0][0x620] ;  /* 0x0000c400ff0c77ac */ /* 0x000ea60008000a00 */
[----:B------:R-:W-:-:S02]  /*0980*/  USHF.R.U32.HI UR4, URZ, UR6, UR4 ;  /* 0x00000006ff047299 */ /* 0x000fc40008011604 */
[----:B------:R-:W-:Y:S02]  /*0990*/  ULOP3.LUT UR6, UR9, 0xff, URZ, 0xc0, !UPT ;  /* 0x000000ff09067892 */ /* 0x000fe4000f8ec0ff */
[----:B------:R-:W-:Y:S01]  /*09a0*/  UIADD3 UR4, UPT, UPT, UR5, UR4, URZ ;  /* 0x0000000405047290 */ /* 0x000fe2000fffe0ff */
[----:B------:R-:W3:Y:S03]  /*09b0*/  LDCU UR5, c[0x0][0x628] ;  /* 0x0000c500ff0577ac */ /* 0x000ee60008000800 */
[----:B------:R-:W-:Y:S01]  /*09c0*/  USHF.R.U32.HI UR9, URZ, UR6, UR4 ;  /* 0x00000006ff097299 */ /* 0x000fe20008011604 */
[----:B------:R-:W5:Y:S03]  /*09d0*/  LDCU.U8 UR11, c[0x0][0x62d] ;  /* 0x0000c5a0ff0b77ac */ /* 0x000f660008000000 */
[----:B------:R-:W-:-:S04]  /*09e0*/  UIADD3 UR4, UPT, UPT, -UR9, URZ, URZ ;  /* 0x000000ff09047290 */ /* 0x000fc8000fffe1ff */
[----:B----4-:R-:W-:-:S04]  /*09f0*/  UIMAD UR4, UR8, UR4, UR7 ;  /* 0x00000004080472a4 */ /* 0x010fc8000f8e0207 */
[----:B--2---:R-:W-:-:S04]  /*0a00*/  UIMAD UR6, UR10, UR12, UR4 ;  /* 0x0000000c0a0672a4 */ /* 0x004fc8000f8e0204 */
[----:B---3--:R-:W-:-:S07]  /*0a10*/  UIMAD.WIDE.U32 UR4, UR6, UR5, URZ ;  /* 0x00000005060472a5 */ /* 0x008fce000f8e00ff */
[----:B------:R-:W-:Y:S02]  /*0a20*/  UMOV UR4, UR5 ;  /* 0x0000000500047c82 */ /* 0x000fe40008000000 */
[----:B------:R-:W-:Y:S02]  /*0a30*/  UIADD3 UR12, UPT, UPT, UR6, -UR4, URZ ;  /* 0x80000004060c7290 */ /* 0x000fe4000fffe0ff */
[----:B------:R-:W2:Y:S02]  /*0a40*/  LDCU UR5, c[0x0][0x60c] ;  /* 0x0000c180ff0577ac */ /* 0x000ea40008000800 */
[----:B-1----:R-:W-:-:S04]  /*0a50*/  USHF.R.U32.HI UR12, URZ, UR15, UR12 ;  /* 0x0000000fff0c7299 */ /* 0x002fc8000801160c */
[----:B------:R-:W-:-:S04]  /*0a60*/  UIADD3 UR12, UPT, UPT, UR4, UR12, URZ ;  /* 0x0000000c040c7290 */ /* 0x000fc8000fffe0ff */
[----:B-----5:R-:W-:-:S04]  /*0a70*/  USHF.R.U32.HI UR12, URZ, UR11, UR12 ;  /* 0x0000000bff0c7299 */ /* 0x020fc8000801160c */
[----:B------:R-:W-:Y:S02]  /*0a80*/  UIADD3 UR11, UPT, UPT, -UR12, URZ, URZ ;  /* 0x000000ff0c0b7290 */ /* 0x000fe4000fffe1ff */
[----:B--2---:R-:W-:Y:S02]  /*0a90*/  UISETP.GE.AND UP0, UPT, UR14, UR5, UPT ;  /* 0x000000050e00728c */ /* 0x004fe4000bf06270 */
[----:B------:R-:W-:-:S07]  /*0aa0*/  UIMAD UR11, UR11, UR13, UR6 ;  /* 0x0000000d0b0b72a4 */ /* 0x000fce000f8e0206 */
[----:B------:R-:W-:Y:S05]  /*0ab0*/  BRA.U UP0, `(.L_x_5) ;  /* 0x0000003d008c7547 */ /* 0x000fea000b800000 */
[----:B------:R-:W1:Y:S01]  /*0ac0*/  S2UR UR4, SR_CgaCtaId ;  /* 0x00000000000479c3 */ /* 0x000e620000008800 */
[----:B------:R-:W-:Y:S01]  /*0ad0*/  UMOV UR5, 0x400 ;  /* 0x0000040000057882 */ /* 0x000fe20000000000 */
[----:B------:R-:W2:Y:S01]  /*0ae0*/  LDCU.64 UR6, c[0x0][0x348] ;  /* 0x00006900ff0677ac */ /* 0x000ea20008000a00 */
[----:B------:R-:W-:Y:S01]  /*0af0*/  ULOP3.LUT UR10, URZ, UR9, URZ, 0x33, !UPT ;  /* 0x00000009ff0a7292 */ /* 0x000fe2000f8e33ff */
[----:B------:R-:W-:Y:S02]  /*0b00*/  UMOV UR15, 0x10 ;  /* 0x00000010000f7882 */ /* 0x000fe40000000000 */
[----:B------:R-:W-:Y:S01]  /*0b10*/  UMOV UR9, URZ ;  /* 0x000000ff00097c82 */ /* 0x000fe20008000000 */
[----:B------:R-:W-:Y:S01]  /*0b20*/  UMOV UR16, 0x20 ;  /* 0x0000002000107882 */ /* 0x000fe20000000000 */
[----:B--2---:R-:W-:Y:S02]  /*0b30*/  UIADD3 UR6, UP0, UPT, UR6, 0x200, URZ ;  /* 0x0000020006067890 */ /* 0x004fe4000ff1e0ff */
[----:B-1----:R-:W-:Y:S01]  /*0b40*/  ULEA UR4, UR4, UR5, 0x18 ;  /* 0x0000000504047291 */ /* 0x002fe2000f8ec0ff */
[----:B------:R-:W1:Y:S03]  /*0b50*/  LDCU UR5, c[0x0][0x614] ;  /* 0x0000c280ff0577ac */ /* 0x000e660008000800 */
[----:B------:R-:W-:-:S02]  /*0b60*/  UIADD3 UR8, UPT, UPT, UR4, 0x800, URZ ;  /* 0x0000080004087890 */ /* 0x000fc4000fffe0ff */
[----:B------:R-:W-:-:S03]  /*0b70*/  UIADD3.X UR7, UPT, UPT, URZ, UR7, URZ, UP0, !UPT ;  /* 0x00000007ff077290 */ /* 0x000fc600087fe4ff */
[----:B------:R-:W2:Y:S01]  /*0b80*/  SYNCS.PHASECHK.TRANS64.TRYWAIT P0, [UR4+0xe0], RZ ;  /* 0x0000e0ffff0075a7 */ /* 0x000ea20008001104 */
[----:B------:R-:W-:Y:S02]  /*0b90*/  UIADD3 UR14, UPT, UPT, UR4, 0x2800, URZ ;  /* 0x00002800040e7890 */ /* 0x000fe4000fffe0ff */
[----:B------:R-:W-:Y:S02]  /*0ba0*/  UIADD3 UR13, UPT, UPT, UR4, 0x3800, URZ ;  /* 0x00003800040d7890 */ /* 0x000fe4000fffe0ff */
[----:B-1----:R-:W-:Y:S02]  /*0bb0*/  UIADD3 UR10, UPT, UPT, UR10, UR5, URZ ;  /* 0x000000050a0a7290 */ /* 0x002fe4000fffe0ff */
[----:B------:R-:W-:Y:S02]  /*0bc0*/  UIADD3 UR5, UPT, UPT, UR4, 0x1800, URZ ;  /* 0x0000180004057890 */ /* 0x000fe4000fffe0ff */
[----:B------:R-:W-:Y:S01]  /*0bd0*/  USHF.L.U32 UR10, UR10, 0x7, URZ ;  /* 0x000000070a0a7899 */ /* 0x000fe200080006ff */
[----:B--2---:R-:W-:Y:S11]  /*0be0*/  @!P0 BRA `(.L_x_6) ;  /* 0x000000c800008947 */ /* 0x004ff60003800000 */
.L_x_59:
[----:B------:R2:W-:Y:S01]  /*0bf0*/  UTMASTG.4D [UR8], [UR6], desc[URZ] ;  /* 0x0000ff08060073b5 */ /* 0x0005e20008019000 */
[----:B-1----:R-:W-:Y:S01]  /*0c00*/  HFMA2 R4, -RZ, RZ, 0, 5.9604644775390625e-08 ;  /* 0x00000001ff047431 */ /* 0x002fe200000001ff */
[----:B--2---:R-:W-:Y:S01]  /*0c10*/  UMOV UR8, UR5 ;  /* 0x0000000500087c82 */ /* 0x004fe20008000000 */
[----:B------:R-:W-:Y:S01]  /*0c20*/  UMOV UR9, UR15 ;  /* 0x0000000f00097c82 */ /* 0x000fe20008000000 */
[----:B------:R-:W-:Y:S01]  /*0c30*/  UIADD3 UR5, UPT, UPT, UR4, 0x4800, URZ ;  /* 0x0000480004057890 */ /* 0x000fe2000fffe0ff */
[----:B------:R1:W-:Y:S02]  /*0c40*/  UTMASTG.4D [UR8], [UR6], desc[URZ] ;  /* 0x0000ff08060073b5 */ /* 0x0003e40008019000 */
[----:B-1----:R-:W-:Y:S01]  /*0c50*/  UMOV UR8, UR14 ;  /* 0x0000000e00087c82 */ /* 0x002fe20008000000 */
[----:B------:R-:W-:Y:S01]  /*0c60*/  UMOV UR9, UR16 ;  /* 0x0000001000097c82 */ /* 0x000fe20008000000 */
[----:B------:R-:W-:Y:S01]  /*0c70*/  UMOV UR14, 0x30 ;  /* 0x00000030000e7882 */ /* 0x000fe20000000000 */
[----:B------:R1:W-:Y:S02]  /*0c80*/  UTMASTG.4D [UR8], [UR6], desc[URZ] ;  /* 0x0000ff08060073b5 */ /* 0x0003e40008019000 */
[----:B-1----:R-:W-:Y:S01]  /*0c90*/  UMOV UR8, UR13 ;  /* 0x0000000d00087c82 */ /* 0x002fe20008000000 */
[----:B------:R-:W-:Y:S01]  /*0ca0*/  UMOV UR9, UR14 ;  /* 0x0000000e00097c82 */ /* 0x000fe20008000000 */
[----:B------:R-:W-:Y:S01]  /*0cb0*/  UMOV UR13, 0x40 ;  /* 0x00000040000d7882 */ /* 0x000fe20000000000 */
[----:B------:R1:W-:Y:S02]  /*0cc0*/  UTMASTG.4D [UR8], [UR6], desc[URZ] ;  /* 0x0000ff08060073b5 */ /* 0x0003e40008019000 */
[----:B-1----:R-:W-:Y:S01]  /*0cd0*/  UMOV UR8, UR5 ;  /* 0x0000000500087c82 */ /* 0x002fe20008000000 */
[----:B------:R-:W-:-:S02]  /*0ce0*/  UMOV UR9, UR13 ;  /* 0x0000000d00097c82 */ /* 0x000fc40008000000 */
[----:B------:R1:W-:Y:S01]  /*0cf0*/  UTMASTG.4D [UR8], [UR6], desc[URZ] ;  /* 0x0000ff08060073b5 */ /* 0x0003e20008019000 */
[----:B------:R0:W-:Y:S01]  /*0d00*/  UTMACMDFLUSH ;  /* 0x00000000000079b7 */ /* 0x0001e20000000000 */
[----:B------:R-:W-:-:S04]  /*0d10*/  DEPBAR.LE SB0, 0x0 ;  /* 0x000080000000791a */ /* 0x000fc80000000000 */
[----:B------:R1:W-:Y:S01]  /*0d20*/  SYNCS.ARRIVE.TRANS64.ART0 RZ, [UR4+0xe8], R4 ;  /* 0x0000e804ffff79a7 */ /* 0x0003e20008500004 */
[----:B------:R-:W-:Y:S05]  /*0d30*/  BRA `(.L_x_5) ;  /* 0x0000003800ec7947 */ /* 0x000fea0003800000 */
.L_x_123:
[----:B------:R-:W-:-:S08]  /*0d40*/  NOP ;  /* 0x0000000000007918 */ /* 0x000fd00000000000 */
[----:B------:R-:W1:-:S00]  /*0d50*/  USETMAXREG.DEALLOC.CTAPOOL 0x30 ;  /* 0x00000030000079c8 */ /* 0x000e4000080e0500 */
[----:B------:R-:W2:Y:S01]  /*0d60*/  S2UR UR11, SR_CgaCtaId ;  /* 0x00000000000b79c3 */ /* 0x000ea20000008800 */
[----:B------:R-:W-:Y:S01]  /*0d70*/  NOP ;  /* 0x0000000000007918 */ /* 0x000fe20000000000 */
[----:B------:R-:W-:Y:S02]  /*0d80*/  UMOV UR4, 0x40 ;  /* 0x0000004000047882 */ /* 0x000fe40000000000 */
[----:B--2---:R-:W-:-:S09]  /*0d90*/  ULEA UR4, UR11, UR4, 0x18 ;  /* 0x000000040b047291 */ /* 0x004fd2000f8ec0ff */
[----:B-1----:R-:W1:Y:S01]  /*0da0*/  LDS.U8 R4, [UR4] ;  /* 0x00000004ff047984 */ /* 0x002e620008000000 */
[----:B------:R-:W-:Y:S02]  /*0db0*/  UMOV UR4, 0x400 ;  /* 0x0000040000047882 */ /* 0x000fe40000000000 */
[----:B------:R-:W-:Y:S01]  /*0dc0*/  ULEA UR10, UR11, UR4, 0x18 ;  /* 0x000000040b0a7291 */ /* 0x000fe2000f8ec0ff */
[----:B-1----:R-:W-:-:S13]  /*0dd0*/  ISETP.NE.AND P0, PT, R4, RZ, PT ;  /* 0x000000ff0400720c */ /* 0x002fda0003f05270 */
[----:B------:R-:W-:Y:S05]  /*0de0*/  @P0 BRA `(.L_x_7) ;  /* 0x00000000007c0947 */ /* 0x000fea0003800000 */
[----:B------:R-:W-:-:S13]  /*0df0*/  ELECT P0, URZ, PT ;  /* 0x0000000000ff782f */ /* 0x000fda0003800000 */
[----:B------:R-:W-:Y:S05]  /*0e00*/  @!P0 BRA `(.L_x_8) ;  /* 0x0000000000848947 */ /* 0x000fea0003800000 */
[----:B------:R-:W-:-:S05]  /*0e10*/  UMOV UR4, 0x10 ;  /* 0x0000001000047882 */ /* 0x000fca0000000000 */
[----:B------:R-:W-:Y:S04]  /*0e20*/  DEPBAR.LE SB1, 0x36 ;  /* 0x00009d800000791a */ /* 0x000fe80000000000 */
[----:B------:R-:W1:Y:S02]  /*0e30*/  UTCATOMSWS.FIND_AND_SET.ALIGN UP0, UR4, UR4 ;  /* 0x00000004000475e3 */ /* 0x000e640008000800 */
[----:B-1----:R-:W-:Y:S01]  /*0e40*/  PLOP3.LUT P0, PT, PT, PT, UP0, 0x80, 0x8 ;  /* 0x000000000008781c */ /* 0x002fe20003f0f008 */
[----:B------:R-:W-:-:S03]  /*0e50*/  IMAD.U32 R7, RZ, RZ, UR4 ;  /* 0x00000004ff077e24 */ /* 0x000fc6000f8e00ff */
[----:B------:R-:W-:-:S04]  /*0e60*/  SEL R4, RZ, 0xffffffff, !P0 ;  /* 0xffffffffff047807 */ /* 0x000fc80004000000 */
[----:B------:R-:W-:-:S13]  /*0e70*/  ISETP.NE.AND P0, PT, R4, RZ, PT ;  /* 0x000000ff0400720c */ /* 0x000fda0003f05270 */
[----:B------:R-:W-:Y:S05]  /*0e80*/  @P0 BRA `(.L_x_9) ;  /* 0x0000000000240947 */ /* 0x000fea0003800000 */
.L_x_10:
[----:B------:R-:W-:Y:S05]  /*0e90*/  NANOSLEEP 0x64 ;  /* 0x000000640000795d */ /* 0x000fea0003800000 */
[----:B------:R-:W-:-:S05]  /*0ea0*/  UMOV UR4, 0x10 ;  /* 0x0000001000047882 */ /* 0x000fca0000000000 */
[----:B------:R-:W-:Y:S04]  /*0eb0*/  DEPBAR.LE SB1, 0x36 ;  /* 0x00009d800000791a */ /* 0x000fe80000000000 */
[----:B------:R-:W1:Y:S02]  /*0ec0*/  UTCATOMSWS.FIND_AND_SET.ALIGN UP0, UR4, UR4 ;  /* 0x00000004000475e3 */ /* 0x000e640008000800 */
[----:B-1----:R-:W-:Y:S01]  /*0ed0*/  PLOP3.LUT P0, PT, PT, PT, UP0, 0x80, 0x8 ;  /* 0x000000000008781c */ /* 0x002fe20003f0f008 */
[----:B------:R-:W-:-:S03]  /*0ee0*/  IMAD.U32 R7, RZ, RZ, UR4 ;  /* 0x00000004ff077e24 */ /* 0x000fc6000f8e00ff */
[----:B------:R-:W-:-:S04]  /*0ef0*/  SEL R4, RZ, 0xffffffff, !P0 ;  /* 0xffffffffff047807 */ /* 0x000fc80004000000 */
[----:B------:R-:W-:-:S13]  /*0f00*/  ISETP.NE.AND P0, PT, R4, RZ, PT ;  /* 0x000000ff0400720c */ /* 0x000fda0003f05270 */
[----:B------:R-:W-:Y:S05]  /*0f10*/  @!P0 BRA `(.L_x_10) ;  /* 0xfffffffc00dc8947 */ /* 0x000fea000383ffff */
.L_x_9:
[----:B------:R-:W-:Y:S01]  /*0f20*/  IMAD.MOV.U32 R5, RZ, RZ, 0x1 ;  /* 0x00000001ff057424 */ /* 0x000fe200078e00ff */
[----:B------:R-:W-:Y:S01]  /*0f30*/  UMOV UR4, 0x50 ;  /* 0x0000005000047882 */ /* 0x000fe20000000000 */
[----:B------:R-:W-:Y:S01]  /*0f40*/  VIADD R4, R7, 0x10 ;  /* 0x0000001007047836 */ /* 0x000fe20000000000 */
[----:B------:R-:W-:-:S04]  /*0f50*/  ULEA UR4, UR11, UR4, 0x18 ;  /* 0x000000040b047291 */ /* 0x000fc8000f8ec0ff */
[----:B------:R-:W-:Y:S02]  /*0f60*/  SHF.L.U32 R5, R5, R4, RZ ;  /* 0x0000000405057219 */ /* 0x000fe400000006ff */
[----:B------:R-:W-:-:S04]  /*0f70*/  MOV R4, 0xffff ;  /* 0x0000ffff00047802 */ /* 0x000fc80000000f00 */
[----:B------:R-:W-:Y:S01]  /*0f80*/  SHF.L.U32 R4, R4, R7, RZ ;  /* 0x0000000704047219 */ /* 0x000fe200000006ff */
[----:B------:R-:W-:-:S03]  /*0f90*/  IMAD.SHL.U32 R7, R7, 0x20, RZ ;  /* 0x0000002007077824 */ /* 0x000fc600078e00ff */
[----:B------:R-:W-:-:S05]  /*0fa0*/  LOP3.LUT R4, R5, R4, RZ, 0xfc, !PT ;  /* 0x0000000405047212 */ /* 0x000fca00078efcff */
[----:B------:R1:W-:Y:S04]  /*0fb0*/  ATOMS.OR RZ, [UR4], R4 ;  /* 0x00000004ffff798c */ /* 0x0003e8000b000004 */
[----:B------:R1:W-:Y:S01]  /*0fc0*/  STS [UR10+0x118], R7 ;  /* 0x00011807ff007988 */ /* 0x0003e2000800080a */
[----:B------:R-:W-:Y:S05]  /*0fd0*/  BRA `(.L_x_8) ;  /* 0x0000000000107947 */ /* 0x000fea0003800000 */
.L_x_7:
[----:B------:R-:W-:-:S05]  /*0fe0*/  MOV R4, 0xffffffff ;  /* 0xffffffff00047802 */ /* 0x000fca0000000f00 */
[----:B------:R1:W-:Y:S02]  /*0ff0*/  STS [UR10+0x118], R4 ;  /* 0x00011804ff007988 */ /* 0x0003e4000800080a */
[----:B-1----:R-:W-:Y:S02]  /*1000*/  MOV R4, 0x1020 ;  /* 0x0000102000047802 */ /* 0x002fe40000000f00 */
[----:B------:R-:W-:Y:S05]  /*1010*/  CALL.REL.NOINC `($__internal_1_$__cuda_sm10x_tcgen05_guardrail_trap_phase_invalid_during_alloc) ;  /* 0x000000d000387944 */ /* 0x000fea0003c00000 */
.L_x_8:
[----:B------:R-:W-:Y:S05]  /*1020*/  WARPSYNC.ALL ;  /* 0x0000000000007948 */ /* 0x000fea0003800000 */
[----:B------:R-:W-:Y:S01]  /*1030*/  NOP ;  /* 0x0000000000007918 */ /* 0x000fe20000000000 */
[----:B------:R-:W2:Y:S01]  /*1040*/  S2UR UR13, SR_CTAID.X ;  /* 0x00000000000d79c3 */ /* 0x000ea20000002500 */
[----:B------:R-:W2:Y:S01]  /*1050*/  LDCU UR6, c[0x0][0x640] ;  /* 0x0000c800ff0677ac */ /* 0x000ea20008000800 */
[----:B------:R-:W3:Y:S06]  /*1060*/  LDCU.U8 UR12, c[0x0][0x644] ;  /* 0x0000c880ff0c77ac */ /* 0x000eec0008000000 */
[----:B------:R-:W4:Y:S01]  /*1070*/  S2UR UR5, SR_CgaCtaId ;  /* 0x00000000000579c3 */ /* 0x000f220000008800 */
[----:B------:R-:W-:Y:S01]  /*1080*/  UMOV UR4, 0x400 ;  /* 0x0000040000047882 */ /* 0x000fe20000000000 */
[----:B------:R-:W5:Y:S01]  /*1090*/  LDCU UR9, c[0x0][0x654] ;  /* 0x0000ca80ff0977ac */ /* 0x000f620008000800 */
[----:B------:R-:W1:Y:S01]  /*10a0*/  LDCU.U8 UR14, c[0x0][0x650] ;  /* 0x0000ca00ff0e77ac */ /* 0x000e620008000000 */
[----:B------:R-:W1:Y:S01]  /*10b0*/  LDCU.U8 UR15, c[0x0][0x651] ;  /* 0x0000ca20ff0f77ac */ /* 0x000e620008000000 */
[----:B--2---:R-:W-:-:S07]  /*10c0*/  UIMAD.WIDE.U32 UR6, UR13, UR6, URZ ;  /* 0x000000060d0672a5 */ /* 0x004fce000f8e00ff */
[----:B------:R-:W-:Y:S01]  /*10d0*/  UMOV UR6, UR7 ;  /* 0x0000000700067c82 */ /* 0x000fe20008000000 */
[----:B----4-:R-:W-:Y:S02]  /*10e0*/  ULEA UR4, UR5, UR4, 0x18 ;  /* 0x0000000405047291 */ /* 0x010fe4000f8ec0ff */
[----:B------:R-:W-:Y:S02]  /*10f0*/  UIADD3 UR7, UPT, UPT, -UR6, UR13, URZ ;  /* 0x0000000d06077290 */ /* 0x000fe4000fffe1ff */
[----:B------:R-:W-:Y:S02]  /*1100*/  UIADD3 UR8, UPT, UPT, UR4, 0x5800, URZ ;  /* 0x0000580004087890 */ /* 0x000fe4000fffe0ff */
[----:B---3--:R-:W-:Y:S01]  /*1110*/  USHF.R.U32.HI UR7, URZ, UR12, UR7 ;  /* 0x0000000cff077299 */ /* 0x008fe20008011607 */
[----:B------:R-:W2:Y:S01]  /*1120*/  LDCU.U8 UR12, c[0x0][0x645] ;  /* 0x0000c8a0ff0c77ac */ /* 0x000ea20008000000 */
[----:B------:R-:W-:Y:S02]  /*1130*/  USHF.R.U32.HI UR8, URZ, 0x4, UR8 ;  /* 0x00000004ff087899 */ /* 0x000fe40008011608 */
[----:B------:R-:W-:-:S02]  /*1140*/  UIADD3 UR6, UPT, UPT, UR6, UR7, URZ ;  /* 0x0000000706067290 */ /* 0x000fc4000fffe0ff */
[----:B------:R-:W-:-:S05]  /*1150*/  ULOP3.LUT UR8, UR8, 0x3fc0, URZ, 0xc0, !UPT ;  /* 0x00003fc008087892 */ /* 0x000fca000f8ec0ff */
[----:B------:R-:W3:Y:S01]  /*1160*/  LDCU UR7, c[0x0][0x634] ;  /* 0x0000c680ff0777ac */ /* 0x000ee20008000800 */
[----:B------:R-:W-:Y:S02]  /*1170*/  ULOP3.LUT UR8, UR8, 0x10000, URZ, 0xfc, !UPT ;  /* 0x0001000008087892 */ /* 0x000fe4000f8efcff */
[----:B--2---:R-:W-:Y:S01]  /*1180*/  USHF.R.U32.HI UR6, URZ, UR12, UR6 ;  /* 0x0000000cff067299 */ /* 0x004fe20008011606 */
[----:B------:R-:W1:Y:S03]  /*1190*/  LDCU.U8 UR12, c[0x0][0x638] ;  /* 0x0000c700ff0c77ac */ /* 0x000e660008000000 */
[----:B-1----:R-:W-:Y:S01]  /*11a0*/  IMAD.U32 R4, RZ, RZ, UR8 ;  /* 0x00000008ff047e24 */ /* 0x002fe2000f8e00ff */
[----:B-----5:R-:W-:-:S04]  /*11b0*/  UISETP.GE.AND UP0, UPT, UR6, UR9, UPT ;  /* 0x000000090600728c */ /* 0x020fc8000bf06270 */
[----:B------:R-:W1:Y:S01]  /*11c0*/  LDCU UR8, c[0x0][0x63c] ;  /* 0x0000c780ff0877ac */ /* 0x000e620008000800 */
[----:B------:R-:W2:Y:S01]  /*11d0*/  SHFL.IDX PT, R4, R4, RZ, 0x1f ;  /* 0x00001fff04047589 */ /* 0x000ea200000e0000 */
[----:B------:R-:W-:-:S05]  /*11e0*/  UIADD3 UR6, UPT, UPT, -UR6, URZ, URZ ;  /* 0x000000ff06067290 */ /* 0x000fca000fffe1ff */
[----:B---3--:R-:W3:Y:S01]  /*11f0*/  @UP0 LDCU UR7, c[0x0][0x64c] ;  /* 0x0000c980ff0707ac */ /* 0x008ee20008000800 */
[----:B------:R-:W-:Y:S01]  /*1200*/  USEL UR9, UR12, UR14, !UP0 ;  /* 0x0000000e0c097287 */ /* 0x000fe2000c000000 */
[----:B------:R-:W4:Y:S01]  /*1210*/  LDCU.U8 UR14, c[0x0][0x639] ;  /* 0x0000c720ff0e77ac */ /* 0x000f220008000000 */
[----:B------:R-:W5:Y:S01]  /*1220*/  LDCU UR12, c[0x0][0x60c] ;  /* 0x0000c180ff0c77ac */ /* 0x000f620008000800 */
[----:B-1----:R-:W-:Y:S01]  /*1230*/  UIMAD UR8, UR6, UR8, UR13 ;  /* 0x00000008060872a4 */ /* 0x002fe2000f8e020d */
[----:B--2---:R-:W-:Y:S01]  /*1240*/  R2UR UR44, R4 ;  /* 0x00000000042c72ca */ /* 0x004fe200000e0000 */
[----:B------:R-:W-:Y:S02]  /*1250*/  ULOP3.LUT UR9, UR9, 0xff, URZ, 0xc0, !UPT ;  /* 0x000000ff09097892 */ /* 0x000fe4000f8ec0ff */
[----:B---3--:R-:W-:-:S07]  /*1260*/  UIMAD.WIDE.U32 UR6, UR8, UR7, URZ ;  /* 0x00000007080672a5 */ /* 0x008fce000f8e00ff */
[----:B------:R-:W-:Y:S02]  /*1270*/  UMOV UR6, UR7 ;  /* 0x0000000700067c82 */ /* 0x000fe40008000000 */
[----:B------:R-:W-:Y:S02]  /*1280*/  UIADD3 UR7, UPT, UPT, UR8, -UR6, URZ ;  /* 0x8000000608077290 */ /* 0x000fe4000fffe0ff */
[----:B----4-:R-:W-:Y:S02]  /*1290*/  USEL UR8, UR14, UR15, !UP0 ;  /* 0x0000000f0e087287 */ /* 0x010fe4000c000000 */
[----:B-----5:R-:W-:Y:S02]  /*12a0*/  UISETP.GE.AND UP0, UPT, UR13, UR12, UPT ;  /* 0x0000000c0d00728c */ /* 0x020fe4000bf06270 */
[----:B------:R-:W-:Y:S02]  /*12b0*/  USHF.R.U32.HI UR7, URZ, UR9, UR7 ;  /* 0x00000009ff077299 */ /* 0x000fe40008011607 */
[----:B------:R-:W-:-:S02]  /*12c0*/  ULOP3.LUT UR8, UR8, 0xff, URZ, 0xc0, !UPT ;  /* 0x000000ff08087892 */ /* 0x000fc4000f8ec0ff */
[----:B------:R-:W-:-:S04]  /*12d0*/  UIADD3 UR6, UPT, UPT, UR6, UR7, URZ ;  /* 0x0000000706067290 */ /* 0x000fc8000fffe0ff */
[----:B------:R-:W-:Y:S01]  /*12e0*/  USHF.R.U32.HI UR6, URZ, UR8, UR6 ;  /* 0x00000008ff067299 */ /* 0x000fe20008011606 */
[----:B------:R-:W-:Y:S06]  /*12f0*/  BAR.SYNC.DEFER_BLOCKING 0x2, 0x120 ;  /* 0x0084800000007b1d */ /* 0x000fec0000010000 */
[----:B------:R-:W1:Y:S02]  /*1300*/  LDS R5, [UR4+0x118] ;  /* 0x00011804ff057984 */ /* 0x000e640008000800 */
[----:B-1----:R-:W-:Y:S01]  /*1310*/  R2UR UR72, R5 ;  /* 0x00000000054872ca */ /* 0x002fe200000e0000 */
[----:B------:R-:W-:-:S14]  /*1320*/  BRA.U UP0, `(.L_x_11) ;  /* 0x0000001500687547 */ /* 0x000fdc000b800000 */
[----:B------:R-:W1:Y:S02]  /*1330*/  SYNCS.PHASECHK.TRANS64.TRYWAIT P0, [UR4], RZ ;  /* 0x000000ffff0075a7 */ /* 0x000e640008001104 */
[----:B-1----:R-:W-:Y:S05]  /*1340*/  @!P0 BRA `(.L_x_12) ;  /* 0x000000c000408947 */ /* 0x002fea0003800000 */
.L_x_61:
[----:B------:R-:W2:Y:S01]  /*1350*/  SYNCS.PHASECHK.TRANS64.TRYWAIT P0, [UR4+0x10], RZ ;  /* 0x000010ffff0075a7 */ /* 0x000ea20008001104 */
[----:B------:R-:W3:Y:S01]  /*1360*/  LDCU UR5, c[0x0][0x614] ;  /* 0x0000c280ff0577ac */ /* 0x000ee20008000800 */
[----:B-1----:R-:W-:Y:S01]  /*1370*/  IMAD.MOV.U32 R4, RZ, RZ, RZ ;  /* 0x000000ffff047224 */ /* 0x002fe200078e00ff */
[----:B------:R-:W1:Y:S04]  /*1380*/  LDCU UR11, c[0x0][0x38c] ;  /* 0x00007180ff0b77ac */ /* 0x000e680008000800 */
[C---:B------:R-:W-:Y:S01]  /*1390*/  R2UR UR27, R4.reuse ;  /* 0x00000000041b72ca */ /* 0x040fe200000e0000 */
[----:B------:R-:W4:Y:S01]  /*13a0*/  LDCU UR8, c[0x0][0x380] ;  /* 0x00007000ff0877ac */ /* 0x000f220008000800 */
[C---:B------:R-:W-:Y:S02]  /*13b0*/  R2UR UR26, R4.reuse ;  /* 0x00000000041a72ca */ /* 0x040fe400000e0000 */
[C---:B------:R-:W-:Y:S01]  /*13c0*/  R2UR UR25, R4.reuse ;  /* 0x00000000041972ca */ /* 0x040fe200000e0000 */
[----:B------:R-:W-:Y:S01]  /*13d0*/  UIADD3 UR7, UPT, UPT, UR4, 0xa800, URZ ;  /* 0x0000a80004077890 */ /* 0x000fe2000fffe0ff */
[C---:B------:R-:W-:Y:S01]  /*13e0*/  R2UR UR23, R4.reuse ;  /* 0x00000000041772ca */ /* 0x040fe200000e0000 */
[----:B------:R-:W-:Y:S01]  /*13f0*/  UMOV UR14, 0x0 ;  /* 0x00000000000e7882 */ /* 0x000fe20000000000 */
[----:B------:R-:W-:Y:S01]  /*1400*/  UMOV UR15, 0x1 ;  /* 0x00000001000f7882 */ /* 0x000fe20000000000 */
[----:B------:R-:W-:Y:S01]  /*1410*/  USHF.R.U32.HI UR9, URZ, 0x4, UR7 ;  /* 0x00000004ff097899 */ /* 0x000fe20008011607 */
[----:B------:R-:W-:Y:S01]  /*1420*/  R2UR UR22, R4 ;  /* 0x00000000041672ca */ /* 0x000fe200000e0000 */
[----:B---3--:R-:W-:-:S02]  /*1430*/  UIADD3 UR6, UPT, UPT, -UR6, UR5, URZ ;  /* 0x0000000506067290 */ /* 0x008fc4000fffe1ff */
[----:B------:R-:W-:Y:S02]  /*1440*/  UIADD3 UR42, UPT, UPT, UR44, 0x100, URZ ;  /* 0x000001002c2a7890 */ /* 0x000fe4000fffe0ff */
[----:B-1----:R-:W-:Y:S02]  /*1450*/  UIADD3 UR12, UPT, UPT, UR11, -0x1, URZ ;  /* 0xffffffff0b0c7890 */ /* 0x002fe4000fffe0ff */
[----:B------:R-:W-:Y:S02]  /*1460*/  UISETP.GT.AND UP0, UPT, UR11, URZ, UPT ;  /* 0x000000ff0b00728c */ /* 0x000fe4000bf04270 */
[----:B----4-:R-:W-:Y:S02]  /*1470*/  UIADD3 UR5, UPT, UPT, UR11, -UR8, URZ ;  /* 0x800000080b057290 */ /* 0x010fe4000fffe0ff */
[----:B------:R-:W-:Y:S02]  /*1480*/  UIADD3 UR8, UPT, UPT, -UR11, URZ, URZ ;  /* 0x000000ff0b087290 */ /* 0x000fe4000fffe1ff */
[----:B------:R-:W-:-:S02]  /*1490*/  ULEA UR5, UR6, UR5, 0x7 ;  /* 0x0000000506057291 */ /* 0x000fc4000f8e38ff */
[----:B------:R-:W-:Y:S02]  /*14a0*/  USHF.R.S32.HI UR8, URZ, 0x1f, UR8 ;  /* 0x0000001fff087899 */ /* 0x000fe40008011408 */
[----:B------:R-:W-:Y:S02]  /*14b0*/  ULOP3.LUT UR6, UR9, 0x3fc0, URZ, 0xc0, !UPT ;  /* 0x00003fc009067892 */ /* 0x000fe4000f8ec0ff */
[----:B------:R-:W-:Y:S02]  /*14c0*/  UIADD3 UR10, UPT, UPT, -UR5, URZ, URZ ;  /* 0x000000ff050a7290 */ /* 0x000fe4000fffe1ff */
[----:B------:R-:W-:Y:S02]  /*14d0*/  UIADD3 UR9, UPT, UPT, UR5, -0x1, URZ ;  /* 0xffffffff05097890 */ /* 0x000fe4000fffe0ff */
[----:B------:R-:W-:Y:S02]  /*14e0*/  ULEA.HI UR8, UR8, -UR11, URZ, 0x7 ;  /* 0x8000000b08087291 */ /* 0x000fe4000f8f38ff */
[----:B------:R-:W-:-:S02]  /*14f0*/  USHF.R.S32.HI UR17, URZ, 0x1f, UR10 ;  /* 0x0000001fff117899 */ /* 0x000fc4000801140a */
[----:B------:R-:W-:Y:S02]  /*1500*/  USHF.R.S32.HI UR7, URZ, 0x1f, UR12 ;  /* 0x0000001fff077899 */ /* 0x000fe4000801140c */
[----:B------:R-:W-:Y:S02]  /*1510*/  USHF.R.S32.HI UR11, URZ, 0x1f, UR9 ;  /* 0x0000001fff0b7899 */ /* 0x000fe40008011409 */
[----:B------:R-:W-:Y:S02]  /*1520*/  ULEA.HI UR17, UR17, -UR5, URZ, 0x7 ;  /* 0x8000000511117291 */ /* 0x000fe4000f8f38ff */
[----:B------:R-:W-:Y:S02]  /*1530*/  ULEA.HI UR7, UR7, UR12, URZ, 0x7 ;  /* 0x0000000c07077291 */ /* 0x000fe4000f8f38ff */
[----:B------:R-:W-:Y:S02]  /*1540*/  ULEA.HI UR11, UR11, UR9, URZ, 0x7 ;  /* 0x000000090b0b7291 */ /* 0x000fe4000f8f38ff */
[----:B------:R-:W-:-:S02]  /*1550*/  ULOP3.LUT UR6, UR6, 0x10000, URZ, 0xfc, !UPT ;  /* 0x0001000006067892 */ /* 0x000fc4000f8efcff */
[----:B------:R-:W-:Y:S02]  /*1560*/  USHF.R.S32.HI UR24, URZ, 0x7, UR8 ;  /* 0x00000007ff187899 */ /* 0x000fe40008011408 */
[----:B------:R-:W-:Y:S02]  /*1570*/  USHF.R.S32.HI UR17, URZ, 0x7, UR17 ;  /* 0x00000007ff117899 */ /* 0x000fe40008011411 */
[----:B------:R-:W-:Y:S02]  /*1580*/  @UP0 UIMAD.WIDE UR18, UR7, 0x2000000, UR14 ;  /* 0x02000000071208a5 */ /* 0x000fe4000f8e020e */
[----:B------:R-:W-:Y:S02]  /*1590*/  ULEA.HI.SX32 UR16, UR11, 0x1, 0x19 ;  /* 0x000000010b107891 */ /* 0x000fe4000f8fcaff */
[----:B------:R-:W-:Y:S02]  /*15a0*/  UIADD3 UR40, UPT, UPT, UR44, 0x200, URZ ;  /* 0x000002002c287890 */ /* 0x000fe4000fffe0ff */
[----:B------:R-:W-:-:S02]  /*15b0*/  UIADD3 UR38, UPT, UPT, UR44, 0x300, URZ ;  /* 0x000003002c267890 */ /* 0x000fc4000fffe0ff */
[----:B------:R-:W-:Y:S01]  /*15c0*/  UIADD3 UR36, UPT, UPT, UR44, 0x400, URZ ;  /* 0x000004002c247890 */ /* 0x000fe2000fffe0ff */
[----:B------:R-:W-:Y:S01]  /*15d0*/  UMOV UR46, 0x0 ;  /* 0x00000000002e7882 */ /* 0x000fe20000000000 */
        /* <DEDUP_REMOVED lines=9> */
[----:B------:R-:W-:-:S02]  /*1670*/  UIADD3 UR21, UPT, UPT, UR4, 0xa0, URZ ;  /* 0x000000a004157890 */ /* 0x000fc4000fffe0ff */
[----:B------:R-:W-:Y:S02]  /*1680*/  UIADD3 UR20, UPT, UPT, UR4, 0x58, URZ ;  /* 0x0000005804147890 */ /* 0x000fe4000fffe0ff */
[----:B------:R-:W-:Y:S02]  /*1690*/  UIADD3 UR14, UPT, UPT, UR6, 0x100, URZ ;  /* 0x00000100060e7890 */ /* 0x000fe4000fffe0ff */
[----:B------:R-:W-:Y:S02]  /*16a0*/  UIADD3 UR12, UPT, UPT, UR6, 0x200, URZ ;  /* 0x00000200060c7890 */ /* 0x000fe4000fffe0ff */
[----:B------:R-:W-:Y:S02]  /*16b0*/  UIADD3 UR10, UPT, UPT, UR6, 0x300, URZ ;  /* 0x00000300060a7890 */ /* 0x000fe4000fffe0ff */
[----:B------:R-:W-:Y:S01]  /*16c0*/  UIADD3 UR8, UPT, UPT, UR6, 0x400, URZ ;  /* 0x0000040006087890 */ /* 0x000fe2000fffe0ff */
[----:B------:R-:W-:Y:S01]  /*16d0*/  UMOV UR45, 0xc0004010 ;  /* 0xc0004010002d7882 */ /* 0x000fe20000000000 */
[----:B------:R-:W-:Y:S01]  /*16e0*/  UIADD3 UR24, UPT, UPT, -UR24, URZ, URZ ;  /* 0x000000ff18187290 */ /* 0x000fe2000fffe1ff */
[----:B------:R-:W-:Y:S01]  /*16f0*/  UMOV UR43, 0xc0004010 ;  /* 0xc0004010002b7882 */ /* 0x000fe20000000000 */
[----:B------:R-:W-:Y:S01]  /*1700*/  UMOV UR41, 0xc0004010 ;  /* 0xc000401000297882 */ /* 0x000fe20000000000 */
[----:B------:R-:W-:Y:S01]  /*1710*/  UMOV UR39, 0xc0004010 ;  /* 0xc000401000277882 */ /* 0x000fe20000000000 */
[----:B------:R-:W-:Y:S01]  /*1720*/  UIADD3 UR17, UPT, UPT, -UR17, URZ, URZ ;  /* 0x000000ff11117290 */ /* 0x000fe2000fffe1ff */
[----:B------:R-:W-:Y:S01]  /*1730*/  UMOV UR37, 0xc0004010 ;  /* 0xc000401000257882 */ /* 0x000fe20000000000 */
[----:B------:R-:W-:Y:S01]  /*1740*/  UISETP.GT.AND UP1, UPT, UR5, URZ, UPT ;  /* 0x000000ff0500728c */ /* 0x000fe2000bf24270 */
[----:B------:R-:W-:Y:S01]  /*1750*/  UMOV UR7, 0xc0004010 ;  /* 0xc000401000077882 */ /* 0x000fe20000000000 */
[----:B------:R-:W-:Y:S01]  /*1760*/  UMOV UR15, 0xc0004010 ;  /* 0xc0004010000f7882 */ /* 0x000fe20000000000 */
[----:B------:R-:W-:Y:S01]  /*1770*/  UMOV UR13, 0xc0004010 ;  /* 0xc0004010000d7882 */ /* 0x000fe20000000000 */
[----:B------:R-:W-:Y:S01]  /*1780*/  UMOV UR11, 0xc0004010 ;  /* 0xc0004010000b7882 */ /* 0x000fe20000000000 */
[----:B------:R-:W-:Y:S01]  /*1790*/  UMOV UR9, 0xc0004010 ;  /* 0xc000401000097882 */ /* 0x000fe20000000000 */
[----:B--2---:R-:W-:Y:S05]  /*17a0*/  @!P0 BRA `(.L_x_13) ;  /* 0x000000bc00408947 */ /* 0x004fea0003800000 */
.L_x_63:
[----:B------:R2:W-:Y:S01]  /*17b0*/  UTCHMMA gdesc[UR44], gdesc[UR6], tmem[UR27], tmem[UR46], idesc[UR47], !UPT ;  /* 0x00ff2e062c0075ea */ /* 0x0005e2000f80001b */
[----:B------:R3:W-:Y:S01]  /*17c0*/  UTCHMMA gdesc[UR42], gdesc[UR14], tmem[UR26], tmem[UR34], idesc[UR35], UPT ;  /* 0x00ff220e2a0075ea */ /* 0x0007e2000b80001a */
[----:B------:R-:W-:Y:S01]  /*17d0*/  UTCHMMA gdesc[UR40], gdesc[UR12], tmem[UR25], tmem[UR32], idesc[UR33], UPT ;  /* 0x00ff200c280075ea */ /* 0x000fe2000b800019 */
[----:B------:R-:W-:Y:S01]  /*17e0*/  UTCHMMA gdesc[UR38], gdesc[UR10], tmem[UR23], tmem[UR30], idesc[UR31], UPT ;  /* 0x00ff1e0a260075ea */ /* 0x000fe2000b800017 */
[----:B------:R4:W-:Y:S01]  /*17f0*/  UTCHMMA gdesc[UR36], gdesc[UR8], tmem[UR22], tmem[UR28], idesc[UR29], UPT ;  /* 0x00ff1c08240075ea */ /* 0x0009e2000b800016 */
[----:B------:R5:W-:Y:S01]  /*1800*/  UTCBAR [UR21], URZ ;  /* 0x000000ff150073e9 */ /* 0x000be200080000ff */
[----:B------:R-:W-:Y:S01]  /*1810*/  @!UP1 UMOV UR16, UR17 ;  /* 0x0000001100109c82 */ /* 0x000fe20008000000 */
[----:B------:R-:W-:Y:S01]  /*1820*/  @UP0 UMOV UR24, UR19 ;  /* 0x0000001300180c82 */ /* 0x000fe20008000000 */
[----:B------:R5:W-:Y:S01]  /*1830*/  UTCBAR [UR20], URZ ;  /* 0x000000ff140073e9 */ /* 0x000be200080000ff */
[----:B------:R-:W-:Y:S01]  /*1840*/  UISETP.LT.AND UP0, UPT, UR16, UR24, UPT ;  /* 0x000000181000728c */ /* 0x000fe2000bf01270 */
[----:B------:R-:W-:-:S03]  /*1850*/  HFMA2 R10, -RZ, RZ, 0, 0 ;  /* 0x00000000ff0a7431 */ /* 0x000fc600000001ff */
[----:B------:R-:W-:-:S04]  /*1860*/  USEL UR24, UR16, UR24, UP0 ;  /* 0x0000001810187287 */ /* 0x000fc80008000000 */
[----:B------:R-:W-:Y:S01]  /*1870*/  UISETP.GE.AND UP0, UPT, UR24, 0x2, UPT ;  /* 0x000000021800788c */ /* 0x000fe2000bf06270 */
[----:B--2---:R-:W-:Y:S01]  /*1880*/  UMOV UR6, 0x1 ;  /* 0x0000000100067882 */ /* 0x004fe20000000000 */
[----:B---3--:R-:W-:Y:S01]  /*1890*/  UMOV UR26, URZ ;  /* 0x000000ff001a7c82 */ /* 0x008fe20008000000 */
[----:B----4-:R-:W-:-:S06]  /*18a0*/  UMOV UR8, URZ ;  /* 0x000000ff00087c82 */ /* 0x010fcc0008000000 */
[----:B------:R-:W-:Y:S05]  /*18b0*/  BRA.U !UP0, `(.L_x_14) ;  /* 0x00000009087c7547 */ /* 0x000fea000b800000 */
[----:B------:R-:W-:Y:S01]  /*18c0*/  IMAD.MOV.U32 R10, RZ, RZ, RZ ;  /* 0x000000ffff0a7224 */ /* 0x000fe200078e00ff */
[----:B------:R-:W-:Y:S01]  /*18d0*/  CS2R R6, SRZ ;  /* 0x0000000000067805 */ /* 0x000fe2000001ff00 */
[----:B------:R-:W-:Y:S01]  /*18e0*/  IMAD.MOV.U32 R8, RZ, RZ, RZ ;  /* 0x000000ffff087224 */ /* 0x000fe200078e00ff */
[----:B-1----:R-:W-:Y:S01]  /*18f0*/  CS2R R4, SRZ ;  /* 0x0000000000047805 */ /* 0x002fe2000001ff00 */
[----:B------:R-:W-:Y:S01]  /*1900*/  UIADD3 UR24, UPT, UPT, -UR24, URZ, URZ ;  /* 0x000000ff18187290 */ /* 0x000fe2000fffe1ff */
[----:B------:R-:W-:Y:S01]  /*1910*/  UMOV UR6, 0x1 ;  /* 0x0000000100067882 */ /* 0x000fe20000000000 */
[----:B------:R-:W-:Y:S01]  /*1920*/  UMOV UR8, URZ ;  /* 0x000000ff00087c82 */ /* 0x000fe20008000000 */
[----:B------:R-:W-:Y:S01]  /*1930*/  UMOV UR26, URZ ;  /* 0x000000ff001a7c82 */ /* 0x000fe20008000000 */
        /* <DEDUP_REMOVED lines=24> */
[----:B------:R-:W-:Y:S01]  /*1ac0*/  UIADD3 UR35, UPT, UPT, UR4, 0xa0, URZ ;  /* 0x000000a004237890 */ /* 0x000fe2000fffe0ff */
[----:B------:R-:W-:Y:S01]  /*1ad0*/  UMOV UR46, 0x0 ;  /* 0x00000000002e7882 */ /* 0x000fe20000000000 */
[----:B------:R-:W-:-:S10]  /*1ae0*/  UMOV UR47, 0x8200010 ;  /* 0x08200010002f7882 */ /* 0x000fd40000000000 */
.L_x_19:
[----:B---3-5:R-:W-:Y:S01]  /*1af0*/  ULEA UR20, UR6, UR4, 0x3 ;  /* 0x0000000406147291 */ /* 0x028fe2000f8e18ff */
[----:B-1----:R-:W-:Y:S01]  /*1b00*/  SHF.L.U32 R13, R10, 0x1f, RZ ;  /* 0x0000001f0a0d7819 */ /* 0x002fe200000006ff */
[----:B------:R-:W-:Y:S07]  /*1b10*/  USHF.L.U32 UR7, UR26, 0x1f, URZ ;  /* 0x0000001f1a077899 */ /* 0x000fee00080006ff */
[----:B------:R-:W1:Y:S02]  /*1b20*/  SYNCS.PHASECHK.TRANS64.TRYWAIT P0, [UR20+0x10], R13 ;  /* 0x0000100dff0075a7 */ /* 0x000e640008001114 */
[----:B-1----:R-:W-:Y:S05]  /*1b30*/  @!P0 BRA `(.L_x_15) ;  /* 0x000000b800748947 */ /* 0x002fea0003800000 */
.L_x_65:
[----:B------:R-:W-:Y:S01]  /*1b40*/  IMAD.U32 R11, RZ, RZ, UR7 ;  /* 0x00000007ff0b7e24 */ /* 0x000fe2000f8e00ff */
[----:B------:R-:W-:Y:S01]  /*1b50*/  UIMAD UR5, UR6, 0x5000, UR4 ;  /* 0x00005000060578a4 */ /* 0x000fe2000f8e0204 */
[----:B-1----:R-:W-:Y:S01]  /*1b60*/  IMAD.MOV.U32 R9, RZ, RZ, 0x40 ;  /* 0x00000040ff097424 */ /* 0x002fe200078e00ff */
[----:B------:R-:W-:Y:S01]  /*1b70*/  UISETP.NE.U32.AND UP0, UPT, UR8, URZ, UPT ;  /* 0x000000ff0800728c */ /* 0x000fe2000bf05070 */
[----:B------:R-:W1:Y:S01]  /*1b80*/  SYNCS.PHASECHK.TRANS64.TRYWAIT P0, [UR4+0xa8], R11 ;  /* 0x0000a80bff0075a7 */ /* 0x000e620008001104 */
[----:B------:R-:W-:Y:S02]  /*1b90*/  UIADD3 UR5, UPT, UPT, UR5, 0xa800, URZ ;  /* 0x0000a80005057890 */ /* 0x000fe4000fffe0ff */
[----:B------:R-:W-:Y:S01]  /*1ba0*/  R2UR UR21, R9 ;  /* 0x00000000091572ca */ /* 0x000fe200000e0000 */
[----:B------:R-:W-:Y:S01]  /*1bb0*/  IMAD.MOV.U32 R9, RZ, RZ, 0x100 ;  /* 0x00000100ff097424 */ /* 0x000fe200078e00ff */
[----:B------:R-:W-:Y:S04]  /*1bc0*/  USHF.R.U32.HI UR5, URZ, 0x4, UR5 ;  /* 0x00000004ff057899 */ /* 0x000fe80008011605 */
[----:B------:R-:W-:Y:S01]  /*1bd0*/  R2UR UR22, R9 ;  /* 0x00000000091672ca */ /* 0x000fe200000e0000 */
[----:B------:R-:W-:Y:S01]  /*1be0*/  IMAD.MOV.U32 R9, RZ, RZ, 0x48 ;  /* 0x00000048ff097424 */ /* 0x000fe200078e00ff */
[----:B------:R-:W-:Y:S04]  /*1bf0*/  ULOP3.LUT UR5, UR5, 0x3fc0, URZ, 0xc0, !UPT ;  /* 0x00003fc005057892 */ /* 0x000fe8000f8ec0ff */
[----:B------:R-:W-:Y:S01]  /*1c00*/  R2UR UR33, R9 ;  /* 0x00000000092172ca */ /* 0x000fe200000e0000 */
[----:B------:R-:W-:Y:S01]  /*1c10*/  IMAD.MOV.U32 R9, RZ, RZ, 0x100 ;  /* 0x00000100ff097424 */ /* 0x000fe200078e00ff */
[----:B------:R-:W-:Y:S04]  /*1c20*/  ULOP3.LUT UR5, UR5, 0x1000000, URZ, 0xfc, !UPT ;  /* 0x0100000005057892 */ /* 0x000fe8000f8efcff */
[----:B------:R-:W-:Y:S01]  /*1c30*/  R2UR UR34, R9 ;  /* 0x00000000092272ca */ /* 0x000fe200000e0000 */
[----:B------:R-:W-:Y:S01]  /*1c40*/  IMAD.MOV.U32 R9, RZ, RZ, 0x50 ;  /* 0x00000050ff097424 */ /* 0x000fe200078e00ff */
[----:B------:R-:W-:Y:S02]  /*1c50*/  UIADD3 UR18, UPT, UPT, UR5, 0x20, URZ ;  /* 0x0000002005127890 */ /* 0x000fe4000fffe0ff */
[----:B------:R-:W-:Y:S02]  /*1c60*/  UIADD3 UR16, UPT, UPT, UR5, 0x40, URZ ;  /* 0x0000004005107890 */ /* 0x000fe4000fffe0ff */
[----:B------:R-:W-:Y:S01]  /*1c70*/  R2UR UR31, R9 ;  /* 0x00000000091f72ca */ /* 0x000fe200000e0000 */
[----:B------:R-:W-:Y:S01]  /*1c80*/  HFMA2 R9, -RZ, RZ, 0, 1.52587890625e-05 ;  /* 0x00000100ff097431 */ /* 0x000fe200000001ff */
[----:B------:R-:W-:Y:S04]  /*1c90*/  UIADD3 UR12, UPT, UPT, UR5, 0x60, URZ ;  /* 0x00000060050c7890 */ /* 0x000fe8000fffe0ff */
[----:B------:R-:W-:Y:S01]  /*1ca0*/  R2UR UR32, R9 ;  /* 0x00000000092072ca */ /* 0x000fe200000e0000 */
[----:B------:R-:W-:Y:S05]  /*1cb0*/  IMAD.MOV.U32 R9, RZ, RZ, 0x58 ;  /* 0x00000058ff097424 */ /* 0x000fea00078e00ff */
[----:B------:R-:W-:Y:S01]  /*1cc0*/  R2UR UR29, R9 ;  /* 0x00000000091d72ca */ /* 0x000fe200000e0000 */
[----:B------:R-:W-:Y:S05]  /*1cd0*/  IMAD.MOV.U32 R9, RZ, RZ, 0x100 ;  /* 0x00000100ff097424 */ /* 0x000fea00078e00ff */
[----:B------:R-:W-:Y:S01]  /*1ce0*/  R2UR UR30, R9 ;  /* 0x00000000091e72ca */ /* 0x000fe200000e0000 */
[----:B------:R-:W-:Y:S05]  /*1cf0*/  IMAD.MOV.U32 R9, RZ, RZ, 0x60 ;  /* 0x00000060ff097424 */ /* 0x000fea00078e00ff */
[----:B------:R-:W-:Y:S02]  /*1d00*/  R2UR UR28, R9 ;  /* 0x00000000091c72ca */ /* 0x000fe400000e0000 */
[----:B------:R-:W-:Y:S04]  /*1d10*/  MOV R9, 0x100 ;  /* 0x0000010000097802 */ /* 0x000fe80000000f00 */
[----:B------:R-:W-:Y:S01]  /*1d20*/  R2UR UR27, R9 ;  /* 0x00000000091b72ca */ /* 0x000fe200000e0000 */
[----:B------:R-:W-:Y:S05]  /*1d30*/  IMAD.MOV.U32 R9, RZ, RZ, 0x68 ;  /* 0x00000068ff097424 */ /* 0x000fea00078e00ff */
[----:B------:R-:W-:Y:S01]  /*1d40*/  R2UR UR25, R9 ;  /* 0x00000000091972ca */ /* 0x000fe200000e0000 */
[----:B------:R-:W-:Y:S05]  /*1d50*/  IMAD.MOV.U32 R9, RZ, RZ, 0x100 ;  /* 0x00000100ff097424 */ /* 0x000fea00078e00ff */
[----:B------:R-:W-:Y:S01]  /*1d60*/  R2UR UR23, R9 ;  /* 0x00000000091772ca */ /* 0x000fe200000e0000 */
[----:B------:R-:W-:Y:S03]  /*1d70*/  @!UPT UIADD3 URZ, UPT, UPT, URZ, URZ, URZ ;  /* 0x000000fffffff290 */ /* 0x000fe6000fffe0ff */
[----:B-1----:R-:W-:Y:S11]  /*1d80*/  @!P0 BRA `(.L_x_16) ;  /* 0x000000b400fc8947 */ /* 0x002ff60003800000 */
.L_x_67:
[----:B------:R-:W-:Y:S01]  /*1d90*/  UIADD3 UR10, UPT, UPT, UR5, 0x80, URZ ;  /* 0x00000080050a7890 */ /* 0x000fe2000fffe0ff */
[----:B------:R-:W-:Y:S01]  /*1da0*/  IMAD.U32 R11, RZ, RZ, UR7 ;  /* 0x00000007ff0b7e24 */ /* 0x000fe2000f8e00ff */
[----:B------:R-:W-:Y:S01]  /*1db0*/  UIADD3 UR8, UPT, UPT, UR5, 0xa0, URZ ;  /* 0x000000a005087890 */ /* 0x000fe2000fffe0ff */
[----:B-1----:R-:W-:Y:S01]  /*1dc0*/  IMAD.MOV.U32 R9, RZ, RZ, 0x70 ;  /* 0x00000070ff097424 */ /* 0x002fe200078e00ff */
[----:B------:R-:W-:Y:S02]  /*1dd0*/  UIADD3 UR6, UPT, UPT, UR6, 0x1, URZ ;  /* 0x0000000106067890 */ /* 0x000fe4000fffe0ff */
[----:B------:R-:W-:Y:S01]  /*1de0*/  UIADD3 UR20, UPT, UPT, UR20, 0x58, URZ ;  /* 0x0000005814147890 */ /* 0x000fe2000fffe0ff */
[----:B------:R-:W-:Y:S01]  /*1df0*/  UMOV UR14, UR5 ;  /* 0x00000005000e7c82 */ /* 0x000fe20008000000 */
[----:B------:R-:W-:Y:S01]  /*1e00*/  UMOV UR15, 0xc0004010 ;  /* 0xc0004010000f7882 */ /* 0x000fe20000000000 */
[----:B------:R-:W-:Y:S01]  /*1e10*/  UMOV UR19, 0xc0004010 ;  /* 0xc000401000137882 */ /* 0x000fe20000000000 */
[----:B------:R1:W-:Y:S01]  /*1e20*/  UTCHMMA tmem[UR21], gdesc[UR14], tmem[UR22], tmem[UR70], idesc[UR71], UP0 ;  /* 0x00ff460e150079ea */ /* 0x0003e20008000016 */
[----:B------:R-:W-:Y:S01]  /*1e30*/  UISETP.NE.AND UP0, UPT, UR6, 0x9, UPT ;  /* 0x000000090600788c */ /* 0x000fe2000bf05270 */
[----:B------:R-:W-:Y:S01]  /*1e40*/  UTCHMMA tmem[UR33], gdesc[UR18], tmem[UR34], tmem[UR68], idesc[UR69], UPT ;  /* 0x00ff4412210079ea */ /* 0x000fe2000b800022 */
[----:B------:R-:W-:Y:S01]  /*1e50*/  UMOV UR17, 0xc0004010 ;  /* 0xc000401000117882 */ /* 0x000fe20000000000 */
[----:B------:R-:W-:Y:S01]  /*1e60*/  UMOV UR13, 0xc0004010 ;  /* 0xc0004010000d7882 */ /* 0x000fe20000000000 */
[----:B------:R-:W-:Y:S01]  /*1e70*/  UTCHMMA tmem[UR31], gdesc[UR16], tmem[UR32], tmem[UR66], idesc[UR67], UPT ;  /* 0x00ff42101f0079ea */ /* 0x000fe2000b800020 */
[----:B------:R-:W-:Y:S01]  /*1e80*/  UMOV UR11, 0xc0004010 ;  /* 0xc0004010000b7882 */ /* 0x000fe20000000000 */
[----:B------:R2:W-:Y:S01]  /*1e90*/  UTCHMMA tmem[UR29], gdesc[UR12], tmem[UR30], tmem[UR64], idesc[UR65], UPT ;  /* 0x00ff400c1d0079ea */ /* 0x0005e2000b80001e */
[----:B------:R-:W-:Y:S01]  /*1ea0*/  UMOV UR9, 0xc0004010 ;  /* 0xc000401000097882 */ /* 0x000fe20000000000 */
[----:B------:R3:W-:Y:S01]  /*1eb0*/  UTCHMMA tmem[UR28], gdesc[UR10], tmem[UR27], tmem[UR62], idesc[UR63], UPT ;  /* 0x00ff3e0a1c0079ea */ /* 0x0007e2000b80001b */
[----:B------:R4:W-:Y:S01]  /*1ec0*/  UTCHMMA tmem[UR25], gdesc[UR8], tmem[UR23], tmem[UR60], idesc[UR61], UPT ;  /* 0x00ff3c08190079ea */ /* 0x0009e2000b800017 */
[----:B------:R-:W5:Y:S01]  /*1ed0*/  SYNCS.PHASECHK.TRANS64.TRYWAIT P0, [UR4+0xb0], R11 ;  /* 0x0000b00bff0075a7 */ /* 0x000f620008001104 */
[----:B------:R-:W-:Y:S01]  /*1ee0*/  USEL UR6, UR6, URZ, UP0 ;  /* 0x000000ff06067287 */ /* 0x000fe20008000000 */
[----:B-1----:R-:W-:Y:S01]  /*1ef0*/  R2UR UR15, R9 ;  /* 0x00000000090f72ca */ /* 0x002fe200000e0000 */
[----:B------:R-:W-:Y:S05]  /*1f00*/  IMAD.MOV.U32 R9, RZ, RZ, 0x100 ;  /* 0x00000100ff097424 */ /* 0x000fea00078e00ff */
[----:B------:R-:W-:Y:S01]  /*1f10*/  R2UR UR21, R9 ;  /* 0x00000000091572ca */ /* 0x000fe200000e0000 */
[----:B--2---:R-:W-:Y:S01]  /*1f20*/  ULEA UR13, UR6, UR4, 0x3 ;  /* 0x00000004060d7291 */ /* 0x004fe2000f8e18ff */
[----:B------:R-:W-:Y:S01]  /*1f30*/  IMAD.MOV.U32 R9, RZ, RZ, 0x78 ;  /* 0x00000078ff097424 */ /* 0x000fe200078e00ff */
[----:B---3--:R-:W-:Y:S02]  /*1f40*/  UIADD3 UR10, UPT, UPT, UR5, 0xc0, URZ ;  /* 0x000000c0050a7890 */ /* 0x008fe4000fffe0ff */
[----:B----4-:R-:W-:Y:S02]  /*1f50*/  USEL UR8, URZ, 0x1, UP0 ;  /* 0x00000001ff087887 */ /* 0x010fe40008000000 */
[----:B------:R-:W-:Y:S01]  /*1f60*/  R2UR UR14, R9 ;  /* 0x00000000090e72ca */ /* 0x000fe200000e0000 */
[----:B------:R-:W-:Y:S01]  /*1f70*/  IMAD.MOV.U32 R9, RZ, RZ, 0x100 ;  /* 0x00000100ff097424 */ /* 0x000fe200078e00ff */
[----:B------:R-:W-:Y:S02]  /*1f80*/  UIADD3 UR9, UPT, UPT, UR5, 0xe0, URZ ;  /* 0x000000e005097890 */ /* 0x000fe4000fffe0ff */
[----:B------:R-:W-:Y:S02]  /*1f90*/  LOP3.LUT R10, R10, UR8, RZ, 0x3c, !PT ;  /* 0x000000080a0a7c12 */ /* 0x000fe4000f8e3cff */
[----:B------:R-:W-:Y:S01]  /*1fa0*/  R2UR UR12, R9 ;  /* 0x00000000090c72ca */ /* 0x000fe200000e0000 */
[----:B------:R-:W-:Y:S03]  /*1fb0*/  @!UPT UIADD3 URZ, UPT, UPT, URZ, URZ, URZ ;  /* 0x000000fffffff290 */ /* 0x000fe6000fffe0ff */
[----:B-----5:R-:W-:Y:S11]  /*1fc0*/  @!P0 BRA `(.L_x_17) ;  /* 0x000000b4008c8947 */ /* 0x020ff60003800000 */
.L_x_69:
[----:B-1----:R-:W-:Y:S01]  /*1fd0*/  SHF.L.U32 R13, R10, 0x1f, RZ ;  /* 0x0000001f0a0d7819 */ /* 0x002fe200000006ff */
[----:B------:R-:W-:Y:S01]  /*1fe0*/  UMOV UR11, 0xc0004010 ;  /* 0xc0004010000b7882 */ /* 0x000fe20000000000 */
[----:B------:R-:W-:Y:S01]  /*1ff0*/  UMOV UR8, UR9 ;  /* 0x0000000900087c82 */ /* 0x000fe20008000000 */
[----:B------:R-:W-:Y:S01]  /*2000*/  UMOV UR9, 0xc0004010 ;  /* 0xc000401000097882 */ /* 0x000fe20000000000 */
[----:B------:R1:W-:Y:S01]  /*2010*/  UTCHMMA tmem[UR15], gdesc[UR10], tmem[UR21], tmem[UR58], idesc[UR59], UPT ;  /* 0x00ff3a0a0f0079ea */ /* 0x0003e2000b800015 */
[----:B------:R1:W-:Y:S01]  /*2020*/  UTCHMMA tmem[UR14], gdesc[UR8], tmem[UR12], tmem[UR56], idesc[UR57], UPT ;  /* 0x00ff38080e0079ea */ /* 0x0003e2000b80000c */
[----:B------:R1:W-:Y:S01]  /*2030*/  UTCBAR [UR20], URZ ;  /* 0x000000ff140073e9 */ /* 0x0003e200080000ff */
[----:B------:R-:W2:Y:S02]  /*2040*/  SYNCS.PHASECHK.TRANS64.TRYWAIT P0, [UR13+0x10], R13 ;  /* 0x0000100dff0075a7 */ /* 0x000ea4000800110d */
[----:B-12---:R-:W-:Y:S05]  /*2050*/  @!P0 BRA `(.L_x_18) ;  /* 0x000000b400888947 */ /* 0x006fea0003800000 */
.L_x_71:
[----:B------:R-:W-:Y:S01]  /*2060*/  UIMAD UR5, UR6, 0x5000, UR4 ;  /* 0x00005000060578a4 */ /* 0x000fe2000f8e0204 */
[----:B------:R-:W-:Y:S01]  /*2070*/  R2UR UR21, R7 ;  /* 0x00000000071572ca */ /* 0x000fe200000e0000 */
[----:B------:R-:W-:Y:S01]  /*2080*/  UIADD3 UR7, UPT, UPT, UR13, 0x58, URZ ;  /* 0x000000580d077890 */ /* 0x000fe2000fffe0ff */
[----:B------:R-:W-:Y:S01]  /*2090*/  R2UR UR20, R6 ;  /* 0x00000000061472ca */ /* 0x000fe200000e0000 */
[----:B------:R-:W-:Y:S01]  /*20a0*/  UIADD3 UR5, UPT, UPT, UR5, 0xa800, URZ ;  /* 0x0000a80005057890 */ /* 0x000fe2000fffe0ff */
[----:B------:R-:W-:Y:S01]  /*20b0*/  R2UR UR19, R5 ;  /* 0x00000000051372ca */ /* 0x000fe200000e0000 */
[----:B------:R-:W-:Y:S01]  /*20c0*/  UIADD3 UR6, UPT, UPT, UR6, 0x1, URZ ;  /* 0x0000000106067890 */ /* 0x000fe2000fffe0ff */
[----:B------:R-:W-:Y:S01]  /*20d0*/  R2UR UR18, R4 ;  /* 0x00000000041272ca */ /* 0x000fe200000e0000 */
[----:B------:R-:W-:Y:S02]  /*20e0*/  USHF.R.U32.HI UR8, URZ, 0x4, UR5 ;  /* 0x00000004ff087899 */ /* 0x000fe40008011605 */
[----:B------:R-:W-:Y:S01]  /*20f0*/  UISETP.NE.AND UP0, UPT, UR6, 0x9, UPT ;  /* 0x000000090600788c */ /* 0x000fe2000bf05270 */
[----:B------:R-:W-:Y:S01]  /*2100*/  R2UR UR5, R8 ;  /* 0x00000000080572ca */ /* 0x000fe200000e0000 */
[----:B------:R-:W-:Y:S02]  /*2110*/  ULOP3.LUT UR8, UR8, 0x3fc0, URZ, 0xc0, !UPT ;  /* 0x00003fc008087892 */ /* 0x000fe4000f8ec0ff */
[----:B------:R-:W-:Y:S02]  /*2120*/  UIADD3 UR24, UPT, UPT, UR24, 0x1, URZ ;  /* 0x0000000118187890 */ /* 0x000fe4000fffe0ff */
[----:B------:R-:W-:Y:S02]  /*2130*/  ULOP3.LUT UR8, UR8, 0x10000, URZ, 0xfc, !UPT ;  /* 0x0001000008087892 */ /* 0x000fe4000f8efcff */
[----:B------:R-:W-:Y:S02]  /*2140*/  USEL UR6, UR6, URZ, UP0 ;  /* 0x000000ff06067287 */ /* 0x000fe40008000000 */
[----:B------:R-:W-:Y:S02]  /*2150*/  UIADD3 UR16, UPT, UPT, UR8, 0x100, URZ ;  /* 0x0000010008107890 */ /* 0x000fe4000fffe0ff */
[----:B------:R-:W-:Y:S02]  /*2160*/  UIADD3 UR14, UPT, UPT, UR8, 0x200, URZ ;  /* 0x00000200080e7890 */ /* 0x000fe4000fffe0ff */
[----:B------:R-:W-:Y:S02]  /*2170*/  UIADD3 UR12, UPT, UPT, UR8, 0x300, URZ ;  /* 0x00000300080c7890 */ /* 0x000fe4000fffe0ff */
[----:B------:R-:W-:Y:S02]  /*2180*/  UIADD3 UR10, UPT, UPT, UR8, 0x400, URZ ;  /* 0x00000400080a7890 */ /* 0x000fe4000fffe0ff */
[----:B------:R-:W-:Y:S01]  /*2190*/  ULOP3.LUT UR26, UR26, 0x1, URZ, 0x3c, !UPT ;  /* 0x000000011a1a7892 */ /* 0x000fe2000f8e3cff */
[----:B------:R-:W-:Y:S01]  /*21a0*/  UMOV UR9, 0xc0004010 ;  /* 0xc000401000097882 */ /* 0x000fe20000000000 */
[----:B------:R-:W-:Y:S01]  /*21b0*/  UMOV UR17, 0xc0004010 ;  /* 0xc000401000117882 */ /* 0x000fe20000000000 */
[----:B------:R2:W-:Y:S01]  /*21c0*/  UTCHMMA gdesc[UR44], gdesc[UR8], tmem[UR5], tmem[UR54], idesc[UR55], !UPT ;  /* 0x00ff36082c0075ea */ /* 0x0005e2000f800005 */
[----:B------:R3:W-:Y:S01]  /*21d0*/  UTCHMMA gdesc[UR42], gdesc[UR16], tmem[UR21], tmem[UR52], idesc[UR53], UPT ;  /* 0x00ff34102a0075ea */ /* 0x0007e2000b800015 */
[----:B------:R-:W-:Y:S01]  /*21e0*/  UMOV UR15, 0xc0004010 ;  /* 0xc0004010000f7882 */ /* 0x000fe20000000000 */
[----:B------:R-:W-:Y:S01]  /*21f0*/  UMOV UR13, 0xc0004010 ;  /* 0xc0004010000d7882 */ /* 0x000fe20000000000 */
[----:B------:R3:W-:Y:S01]  /*2200*/  UTCHMMA gdesc[UR40], gdesc[UR14], tmem[UR20], tmem[UR50], idesc[UR51], UPT ;  /* 0x00ff320e280075ea */ /* 0x0007e2000b800014 */
[----:B------:R3:W-:Y:S01]  /*2210*/  UTCHMMA gdesc[UR38], gdesc[UR12], tmem[UR19], tmem[UR48], idesc[UR49], UPT ;  /* 0x00ff300c260075ea */ /* 0x0007e2000b800013 */
[----:B------:R-:W-:Y:S02]  /*2220*/  UMOV UR11, 0xc0004010 ;  /* 0xc0004010000b7882 */ /* 0x000fe40000000000 */
[----:B------:R3:W-:Y:S01]  /*2230*/  UTCHMMA gdesc[UR36], gdesc[UR10], tmem[UR18], tmem[UR46], idesc[UR47], UPT ;  /* 0x00ff2e0a240075ea */ /* 0x0007e2000b800012 */
[----:B------:R3:W-:Y:S01]  /*2240*/  UTCBAR [UR35], URZ ;  /* 0x000000ff230073e9 */ /* 0x0007e200080000ff */
[----:B------:R3:W-:Y:S01]  /*2250*/  UTCBAR [UR7], URZ ;  /* 0x000000ff070073e9 */ /* 0x0007e200080000ff */
[----:B--2---:R-:W-:Y:S02]  /*2260*/  USEL UR5, URZ, 0x1, UP0 ;  /* 0x00000001ff057887 */ /* 0x004fe40008000000 */
[----:B------:R-:W-:Y:S01]  /*2270*/  UISETP.NE.AND UP0, UPT, UR24, -0x1, UPT ;  /* 0xffffffff1800788c */ /* 0x000fe2000bf05270 */
[----:B------:R-:W-:Y:S03]  /*2280*/  UMOV UR8, 0x1 ;  /* 0x0000000100087882 */ /* 0x000fe60000000000 */
[----:B------:R-:W-:Y:S05]  /*2290*/  LOP3.LUT R10, R10, UR5, RZ, 0x3c, !PT ;  /* 0x000000050a0a7c12 */ /* 0x000fea000f8e3cff */
[----:B------:R-:W-:Y:S05]  /*22a0*/  BRA.U UP0, `(.L_x_19) ;  /* 0xfffffff900107547 */ /* 0x000fea000b83ffff */
.L_x_14:
[----:B------:R-:W-:Y:S01]  /*22b0*/  UIADD3 UR5, UPT, UPT, UR4, 0x8, URZ ;  /* 0x0000000804057890 */ /* 0x000fe2000fffe0ff */
[----:B------:R-:W-:Y:S01]  /*22c0*/  SHF.L.U32 R10, R10, 0x1f, RZ ;  /* 0x0000001f0a0a7819 */ /* 0x000fe200000006ff */
[----:B---3--:R-:W-:Y:S02]  /*22d0*/  ULEA UR19, UR6, UR4, 0x3 ;  /* 0x0000000406137291 */ /* 0x008fe4000f8e18ff */
[----:B------:R-:W-:-:S05]  /*22e0*/  USHF.L.U32 UR26, UR26, 0x1f, URZ ;  /* 0x0000001f1a1a7899 */ /* 0x000fca00080006ff */
[----:B------:R2:W-:Y:S02]  /*22f0*/  UTCBAR [UR5], URZ ;  /* 0x000000ff050073e9 */ /* 0x0005e400080000ff */
[----:B------:R-:W3:Y:S02]  /*2300*/  SYNCS.PHASECHK.TRANS64.TRYWAIT P0, [UR19+0x10], R10 ;  /* 0x0000100aff0075a7 */ /* 0x000ee40008001113 */
[----:B--23--:R-:W-:Y:S05]  /*2310*/  @!P0 BRA `(.L_x_20) ;  /* 0x000000b000f48947 */ /* 0x00cfea0003800000 */
.L_x_73:
[----:B------:R-:W-:Y:S01]  /*2320*/  IMAD.U32 R5, RZ, RZ, UR26 ;  /* 0x0000001aff057e24 */ /* 0x000fe2000f8e00ff */
[----:B------:R-:W2:Y:S01]  /*2330*/  S2UR UR5, SR_CgaCtaId ;  /* 0x00000000000579c3 */ /* 0x000ea20000008800 */
[----:B-1----:R-:W-:Y:S01]  /*2340*/  IMAD.MOV.U32 R4, RZ, RZ, 0x40 ;  /* 0x00000040ff047424 */ /* 0x002fe200078e00ff */
[----:B------:R-:W-:Y:S01]  /*2350*/  UIMAD UR6, UR6, 0x5000, UR4 ;  /* 0x00005000060678a4 */ /* 0x000fe2000f8e0204 */
[----:B------:R-:W-:Y:S01]  /*2360*/  UMOV UR18, 0x400 ;  /* 0x0000040000127882 */ /* 0x000fe20000000000 */
[----:B------:R-:W-:Y:S02]  /*2370*/  UISETP.NE.U32.AND UP0, UPT, UR8, URZ, UPT ;  /* 0x000000ff0800728c */ /* 0x000fe4000bf05070 */
[----:B-----5:R-:W-:Y:S01]  /*2380*/  R2UR UR21, R4 ;  /* 0x00000000041572ca */ /* 0x020fe200000e0000 */
[----:B------:R-:W-:Y:S01]  /*2390*/  IMAD.MOV.U32 R4, RZ, RZ, 0x100 ;  /* 0x00000100ff047424 */ /* 0x000fe200078e00ff */
[----:B------:R-:W1:Y:S01]  /*23a0*/  SYNCS.PHASECHK.TRANS64.TRYWAIT P0, [UR4+0xa8], R5 ;  /* 0x0000a805ff0075a7 */ /* 0x000e620008001104 */
[----:B------:R-:W-:Y:S01]  /*23b0*/  UIADD3 UR6, UPT, UPT, UR6, 0xa800, URZ ;  /* 0x0000a80006067890 */ /* 0x000fe2000fffe0ff */
[----:B------:R-:W-:-:S02]  /*23c0*/  UMOV UR44, 0x0 ;  /* 0x00000000002c7882 */ /* 0x000fc40000000000 */
[----:B------:R-:W-:Y:S01]  /*23d0*/  R2UR UR33, R4 ;  /* 0x00000000042172ca */ /* 0x000fe200000e0000 */
[----:B------:R-:W-:Y:S01]  /*23e0*/  IMAD.MOV.U32 R4, RZ, RZ, 0x48 ;  /* 0x00000048ff047424 */ /* 0x000fe200078e00ff */
[----:B------:R-:W-:Y:S01]  /*23f0*/  USHF.R.U32.HI UR6, URZ, 0x4, UR6 ;  /* 0x00000004ff067899 */ /* 0x000fe20008011606 */
[----:B------:R-:W-:Y:S01]  /*2400*/  UMOV UR45, 0x8150010 ;  /* 0x08150010002d7882 */ /* 0x000fe20000000000 */
[----:B------:R-:W-:Y:S02]  /*2410*/  UMOV UR42, 0x0 ;  /* 0x00000000002a7882 */ /* 0x000fe40000000000 */
[----:B------:R-:W-:Y:S01]  /*2420*/  R2UR UR31, R4 ;  /* 0x00000000041f72ca */ /* 0x000fe200000e0000 */
[----:B------:R-:W-:Y:S01]  /*2430*/  IMAD.MOV.U32 R4, RZ, RZ, 0x100 ;  /* 0x00000100ff047424 */ /* 0x000fe200078e00ff */
[----:B------:R-:W-:Y:S01]  /*2440*/  ULOP3.LUT UR6, UR6, 0x3fc0, URZ, 0xc0, !UPT ;  /* 0x00003fc006067892 */ /* 0x000fe2000f8ec0ff */
[----:B------:R-:W-:Y:S01]  /*2450*/  UMOV UR43, 0x8150010 ;  /* 0x08150010002b7882 */ /* 0x000fe20000000000 */
[----:B------:R-:W-:-:S02]  /*2460*/  UMOV UR40, 0x0 ;  /* 0x0000000000287882 */ /* 0x000fc40000000000 */
[----:B------:R-:W-:Y:S01]  /*2470*/  R2UR UR32, R4 ;  /* 0x00000000042072ca */ /* 0x000fe200000e0000 */
[----:B------:R-:W-:Y:S01]  /*2480*/  IMAD.MOV.U32 R4, RZ, RZ, 0x50 ;  /* 0x00000050ff047424 */ /* 0x000fe200078e00ff */
[----:B------:R-:W-:Y:S01]  /*2490*/  ULOP3.LUT UR6, UR6, 0x1000000, URZ, 0xfc, !UPT ;  /* 0x0100000006067892 */ /* 0x000fe2000f8efcff */
[----:B------:R-:W-:Y:S01]  /*24a0*/  UMOV UR41, 0x8150010 ;  /* 0x0815001000297882 */ /* 0x000fe20000000000 */
[----:B------:R-:W-:Y:S02]  /*24b0*/  UMOV UR38, 0x0 ;  /* 0x0000000000267882 */ /* 0x000fe40000000000 */
[----:B------:R-:W-:Y:S01]  /*24c0*/  R2UR UR29, R4 ;  /* 0x00000000041d72ca */ /* 0x000fe200000e0000 */
[----:B------:R-:W-:Y:S01]  /*24d0*/  HFMA2 R4, -RZ, RZ, 0, 1.52587890625e-05 ;  /* 0x00000100ff047431 */ /* 0x000fe200000001ff */
[----:B------:R-:W-:Y:S01]  /*24e0*/  UMOV UR39, 0x8150010 ;  /* 0x0815001000277882 */ /* 0x000fe20000000000 */
[----:B------:R-:W-:Y:S01]  /*24f0*/  UMOV UR36, 0x0 ;  /* 0x0000000000247882 */ /* 0x000fe20000000000 */
[----:B------:R-:W-:Y:S01]  /*2500*/  UMOV UR37, 0x8150010 ;  /* 0x0815001000257882 */ /* 0x000fe20000000000 */
[----:B------:R-:W-:Y:S01]  /*2510*/  UMOV UR34, 0x0 ;  /* 0x0000000000227882 */ /* 0x000fe20000000000 */
[----:B------:R-:W-:Y:S01]  /*2520*/  UMOV UR35, 0x8150010 ;  /* 0x0815001000237882 */ /* 0x000fe20000000000 */
[----:B--2---:R-:W-:-:S02]  /*2530*/  ULEA UR18, UR5, UR18, 0x18 ;  /* 0x0000001205127291 */ /* 0x004fc4000f8ec0ff */
[----:B------:R-:W-:Y:S01]  /*2540*/  UIADD3 UR16, UPT, UPT, UR6, 0x20, URZ ;  /* 0x0000002006107890 */ /* 0x000fe2000fffe0ff */
[----:B------:R-:W-:Y:S01]  /*2550*/  R2UR UR30, R4 ;  /* 0x00000000041e72ca */ /* 0x000fe200000e0000 */
[----:B------:R-:W-:Y:S01]  /*2560*/  IMAD.MOV.U32 R4, RZ, RZ, 0x58 ;  /* 0x00000058ff047424 */ /* 0x000fe200078e00ff */
[----:B------:R-:W-:Y:S02]  /*2570*/  UIADD3 UR14, UPT, UPT, UR6, 0x40, URZ ;  /* 0x00000040060e7890 */ /* 0x000fe4000fffe0ff */
[----:B------:R-:W-:Y:S02]  /*2580*/  UIADD3 UR12, UPT, UPT, UR6, 0x60, URZ ;  /* 0x00000060060c7890 */ /* 0x000fe4000fffe0ff */
[----:B------:R-:W-:Y:S01]  /*2590*/  R2UR UR27, R4 ;  /* 0x00000000041b72ca */ /* 0x000fe200000e0000 */
[----:B------:R-:W-:Y:S01]  /*25a0*/  IMAD.MOV.U32 R4, RZ, RZ, 0x100 ;  /* 0x00000100ff047424 */ /* 0x000fe200078e00ff */
[----:B------:R-:W-:Y:S02]  /*25b0*/  UIADD3 UR10, UPT, UPT, UR6, 0x80, URZ ;  /* 0x00000080060a7890 */ /* 0x000fe4000fffe0ff */
[----:B------:R-:W-:-:S02]  /*25c0*/  UIADD3 UR8, UPT, UPT, UR6, 0xa0, URZ ;  /* 0x000000a006087890 */ /* 0x000fc4000fffe0ff */
[----:B------:R-:W-:Y:S01]  /*25d0*/  R2UR UR28, R4 ;  /* 0x00000000041c72ca */ /* 0x000fe200000e0000 */
[----:B------:R-:W-:Y:S01]  /*25e0*/  IMAD.MOV.U32 R4, RZ, RZ, 0x60 ;  /* 0x00000060ff047424 */ /* 0x000fe200078e00ff */
[----:B------:R-:W-:Y:S01]  /*25f0*/  UMOV UR7, 0xc0004010 ;  /* 0xc000401000077882 */ /* 0x000fe20000000000 */
[----:B------:R-:W-:Y:S01]  /*2600*/  UMOV UR17, 0xc0004010 ;  /* 0xc000401000117882 */ /* 0x000fe20000000000 */
[----:B------:R-:W-:Y:S01]  /*2610*/  UMOV UR15, 0xc0004010 ;  /* 0xc0004010000f7882 */ /* 0x000fe20000000000 */
[----:B------:R-:W-:Y:S01]  /*2620*/  UMOV UR13, 0xc0004010 ;  /* 0xc0004010000d7882 */ /* 0x000fe20000000000 */
[----:B------:R-:W-:Y:S01]  /*2630*/  R2UR UR24, R4 ;  /* 0x00000000041872ca */ /* 0x000fe200000e0000 */
[----:B------:R-:W-:Y:S01]  /*2640*/  UMOV UR11, 0xc0004010 ;  /* 0xc0004010000b7882 */ /* 0x000fe20000000000 */
[----:B------:R-:W-:Y:S01]  /*2650*/  MOV R4, 0x100 ;  /* 0x0000010000047802 */ /* 0x000fe20000000f00 */
[----:B------:R-:W-:-:S03]  /*2660*/  UMOV UR9, 0xc0004010 ;  /* 0xc000401000097882 */ /* 0x000fc60000000000 */
[----:B------:R-:W-:Y:S01]  /*2670*/  R2UR UR25, R4 ;  /* 0x00000000041972ca */ /* 0x000fe200000e0000 */
[----:B------:R-:W-:-:S05]  /*2680*/  IMAD.MOV.U32 R4, RZ, RZ, 0x68 ;  /* 0x00000068ff047424 */ /* 0x000fca00078e00ff */
[----:B------:R-:W-:Y:S01]  /*2690*/  R2UR UR23, R4 ;  /* 0x00000000041772ca */ /* 0x000fe200000e0000 */
[----:B------:R-:W-:-:S05]  /*26a0*/  IMAD.MOV.U32 R4, RZ, RZ, 0x100 ;  /* 0x00000100ff047424 */ /* 0x000fca00078e00ff */
[----:B------:R-:W-:Y:S01]  /*26b0*/  R2UR UR22, R4 ;  /* 0x00000000041672ca */ /* 0x000fe200000e0000 */
[----:B-1----:R-:W-:-:S14]  /*26c0*/  @!P0 BRA `(.L_x_21) ;  /* 0x000000b000248947 */ /* 0x002fdc0003800000 */
.L_x_75:
[----:B------:R2:W-:Y:S01]  /*26d0*/  UTCHMMA tmem[UR21], gdesc[UR6], tmem[UR33], tmem[UR44], idesc[UR45], UP0 ;  /* 0x00ff2c06150079ea */ /* 0x0005e20008000021 */
[----:B------:R3:W-:Y:S01]  /*26e0*/  UTCHMMA tmem[UR31], gdesc[UR16], tmem[UR32], tmem[UR42], idesc[UR43], UPT ;  /* 0x00ff2a101f0079ea */ /* 0x0007e2000b800020 */
[----:B------:R-:W-:Y:S01]  /*26f0*/  UTCHMMA tmem[UR29], gdesc[UR14], tmem[UR30], tmem[UR40], idesc[UR41], UPT ;  /* 0x00ff280e1d0079ea */ /* 0x000fe2000b80001e */
[----:B------:R-:W-:Y:S01]  /*2700*/  IMAD.U32 R5, RZ, RZ, UR26 ;  /* 0x0000001aff057e24 */ /* 0x000fe2000f8e00ff */
[----:B------:R4:W-:Y:S01]  /*2710*/  UTCHMMA tmem[UR27], gdesc[UR12], tmem[UR28], tmem[UR38], idesc[UR39], UPT ;  /* 0x00ff260c1b0079ea */ /* 0x0009e2000b80001c */
[----:B------:R-:W-:Y:S01]  /*2720*/  UTCHMMA tmem[UR24], gdesc[UR10], tmem[UR25], tmem[UR36], idesc[UR37], UPT ;  /* 0x00ff240a180079ea */ /* 0x000fe2000b800019 */
[----:B------:R5:W-:Y:S01]  /*2730*/  UTCHMMA tmem[UR23], gdesc[UR8], tmem[UR22], tmem[UR34], idesc[UR35], UPT ;  /* 0x00ff2208170079ea */ /* 0x000be2000b800016 */
[----:B------:R-:W1:Y:S02]  /*2740*/  SYNCS.PHASECHK.TRANS64.TRYWAIT P0, [UR18+0xb0], R5 ;  /* 0x0000b005ff0075a7 */ /* 0x000e640008001112 */
[----:B-1----:R-:W-:Y:S01]  /*2750*/  IMAD.MOV.U32 R4, RZ, RZ, 0x70 ;  /* 0x00000070ff047424 */ /* 0x002fe200078e00ff */
[----:B------:R-:W-:-:S04]  /*2760*/  UIADD3 UR4, UPT, UPT, UR19, 0x58, URZ ;  /* 0x0000005813047890 */ /* 0x000fc8000fffe0ff */
[----:B------:R-:W-:Y:S02]  /*2770*/  R2UR UR20, R4 ;  /* 0x00000000041472ca */ /* 0x000fe400000e0000 */
[----:B------:R-:W-:-:S04]  /*2780*/  MOV R4, 0x100 ;  /* 0x0000010000047802 */ /* 0x000fc80000000f00 */
[----:B--2---:R-:W-:Y:S01]  /*2790*/  R2UR UR21, R4 ;  /* 0x00000000041572ca */ /* 0x004fe200000e0000 */
[----:B------:R-:W-:Y:S01]  /*27a0*/  IMAD.MOV.U32 R4, RZ, RZ, 0x78 ;  /* 0x00000078ff047424 */ /* 0x000fe200078e00ff */
[----:B---3--:R-:W-:Y:S01]  /*27b0*/  UMOV UR16, 0x0 ;  /* 0x0000000000107882 */ /* 0x008fe20000000000 */
[----:B------:R-:W-:Y:S01]  /*27c0*/  UMOV UR17, 0x8150010 ;  /* 0x0815001000117882 */ /* 0x000fe20000000000 */
[----:B----4-:R-:W-:Y:S02]  /*27d0*/  UIADD3 UR12, UPT, UPT, UR18, 0xc0, URZ ;  /* 0x000000c0120c7890 */ /* 0x010fe4000fffe0ff */
[----:B------:R-:W-:Y:S01]  /*27e0*/  R2UR UR14, R4 ;  /* 0x00000000040e72ca */ /* 0x000fe200000e0000 */
[----:B-----5:R-:W-:Y:S01]  /*27f0*/  UIADD3 UR8, UPT, UPT, UR6, 0xc0, URZ ;  /* 0x000000c006087890 */ /* 0x020fe2000fffe0ff */
[----:B------:R-:W-:Y:S01]  /*2800*/  MOV R4, 0x100 ;  /* 0x0000010000047802 */ /* 0x000fe20000000f00 */
[----:B------:R-:W-:Y:S01]  /*2810*/  UIADD3 UR6, UPT, UPT, UR6, 0xe0, URZ ;  /* 0x000000e006067890 */ /* 0x000fe2000fffe0ff */
[----:B------:R-:W-:-:S02]  /*2820*/  UMOV UR22, 0x0 ;  /* 0x0000000000167882 */ /* 0x000fc40000000000 */
[----:B------:R-:W-:Y:S01]  /*2830*/  R2UR UR13, R4 ;  /* 0x00000000040d72ca */ /* 0x000fe200000e0000 */
[----:B------:R-:W-:Y:S01]  /*2840*/  UMOV UR23, 0x8150010 ;  /* 0x0815001000177882 */ /* 0x000fe20000000000 */
[----:B------:R-:W-:Y:S01]  /*2850*/  UMOV UR9, 0xc0004010 ;  /* 0xc000401000097882 */ /* 0x000fe20000000000 */
[----:B------:R-:W-:Y:S01]  /*2860*/  UMOV UR7, 0xc0004010 ;  /* 0xc000401000077882 */ /* 0x000fe20000000000 */
[----:B------:R-:W-:Y:S11]  /*2870*/  @!P0 BRA `(.L_x_22) ;  /* 0x000000ac00d88947 */ /* 0x000ff60003800000 */
.L_x_77:
[----:B------:R2:W-:Y:S01]  /*2880*/  UTCHMMA tmem[UR20], gdesc[UR8], tmem[UR21], tmem[UR22], idesc[UR23], UPT ;  /* 0x00ff1608140079ea */ /* 0x0005e2000b800015 */
[----:B------:R2:W-:Y:S01]  /*2890*/  UTCHMMA tmem[UR14], gdesc[UR6], tmem[UR13], tmem[UR16], idesc[UR17], UPT ;  /* 0x00ff10060e0079ea */ /* 0x0005e2000b80000d */
[----:B------:R2:W-:Y:S01]  /*28a0*/  UTCBAR [UR12], URZ ;  /* 0x000000ff0c0073e9 */ /* 0x0005e200080000ff */
[----:B------:R2:W-:Y:S01]  /*28b0*/  UTCBAR [UR4], URZ ;  /* 0x000000ff040073e9 */ /* 0x0005e200080000ff */
[----:B------:R-:W-:Y:S01]  /*28c0*/  NOP ;  /* 0x0000000000007918 */ /* 0x000fe20000000000 */
.L_x_11:
[----:B------:R-:W-:Y:S01]  /*28d0*/  ELECT P0, URZ, PT ;  /* 0x0000000000ff782f */ /* 0x000fe20003800000 */
[----:B-1----:R-:W-:Y:S01]  /*28e0*/  IMAD.MOV.U32 R4, RZ, RZ, 0x1 ;  /* 0x00000001ff047424 */ /* 0x002fe200078e00ff */
[----:B--2---:R-:W-:Y:S01]  /*28f0*/  UMOV UR4, 0x40 ;  /* 0x0000004000047882 */ /* 0x004fe20000000000 */
[----:B------:R-:W-:Y:S01]  /*2900*/  UMOV UR6, 0xffff ;  /* 0x0000ffff00067882 */ /* 0x000fe20000000000 */
[----:B------:R-:W-:Y:S01]  /*2910*/  ULEA UR4, UR5, UR4, 0x18 ;  /* 0x0000000405047291 */ /* 0x000fe2000f8ec0ff */
[----:B------:R-:W-:Y:S01]  /*2920*/  UVIRTCOUNT.DEALLOC.SMPOOL 0x80 ;  /* 0x000000800000784c */ /* 0x000fe20000000000 */
[----:B------:R-:W-:-:S07]  /*2930*/  UMOV UR9, 0x1 ;  /* 0x0000000100097882 */ /* 0x000fce0000000000 */
[----:B------:R-:W-:-:S05]  /*2940*/  @P0 PRMT R5, R4, 0x7610, R5 ;  /* 0x0000761004050816 */ /* 0x000fca0000000005 */
[----:B------:R-:W-:Y:S01]  /*2950*/  @P0 STS.U8 [UR4], R5 ;  /* 0x00000005ff000988 */ /* 0x000fe20008000004 */
[----:B------:R-:W-:Y:S06]  /*2960*/  BAR.SYNC.DEFER_BLOCKING 0x2, 0x120 ;  /* 0x0084800000007b1d */ /* 0x000fec0000010000 */
[----:B------:R-:W-:Y:S01]  /*2970*/  NOP ;  /* 0x0000000000007918 */ /* 0x000fe20000000000 */
[----:B------:R-:W-:Y:S02]  /*2980*/  UMOV UR4, 0x50 ;  /* 0x0000005000047882 */ /* 0x000fe40000000000 */
[----:B------:R-:W-:-:S02]  /*2990*/  ULEA UR8, UR5, UR4, 0x18 ;  /* 0x0000000405087291 */ /* 0x000fc4000f8ec0ff */
[----:B------:R-:W-:-:S04]  /*29a0*/  ULOP3.LUT UR4, UR72, 0xffff, URZ, 0xc0, !UPT ;  /* 0x0000ffff48047892 */ /* 0x000fc8000f8ec0ff */
[----:B------:R-:W-:-:S03]  /*29b0*/  USHF.R.U32.HI UR4, URZ, 0x5, UR4 ;  /* 0x00000005ff047899 */ /* 0x000fc60008011604 */
[----:B------:R-:W1:Y:S01]  /*29c0*/  LDS R4, [UR8] ;  /* 0x00000008ff047984 */ /* 0x000e620008000800 */
[----:B------:R-:W-:Y:S02]  /*29d0*/  UIADD3 UR5, UPT, UPT, UR4, 0x10, URZ ;  /* 0x0000001004057890 */ /* 0x000fe4000fffe0ff */
[----:B------:R-:W-:Y:S02]  /*29e0*/  USHF.L.U32 UR6, UR6, UR4, URZ ;  /* 0x0000000406067299 */ /* 0x000fe400080006ff */
[----:B------:R-:W-:-:S04]  /*29f0*/  USHF.L.U32 UR4, UR9, UR5, URZ ;  /* 0x0000000509047299 */ /* 0x000fc800080006ff */
[----:B------:R-:W-:-:S04]  /*2a00*/  ULOP3.LUT UR4, UR4, UR6, URZ, 0xfc, !UPT ;  /* 0x0000000604047292 */ /* 0x000fc8000f8efcff */
[----:B------:R-:W-:Y:S01]  /*2a10*/  ULOP3.LUT UR6, UR4, 0xffff, URZ, 0xc0, !UPT ;  /* 0x0000ffff04067892 */ /* 0x000fe2000f8ec0ff */
[----:B-1----:R-:W-:-:S13]  /*2a20*/  R2UR UR7, R4 ;  /* 0x00000000040772ca */ /* 0x002fda00000e0000 */
[----:B------:R-:W-:-:S04]  /*2a30*/  ULOP3.LUT UR5, UR4, 0xffff, UR7, 0x80, !UPT ;  /* 0x0000ffff04057892 */ /* 0x000fc8000f8e8007 */
[----:B------:R-:W-:-:S09]  /*2a40*/  UISETP.NE.AND UP0, UPT, UR5, UR6, UPT ;  /* 0x000000060500728c */ /* 0x000fd2000bf05270 */
[----:B------:R-:W-:Y:S05]  /*2a50*/  BRA.U UP0, `(.L_x_23) ;  /* 0x00000001004c7547 */ /* 0x000fea000b800000 */
[----:B------:R-:W-:Y:S02]  /*2a60*/  USHF.R.U32.HI UR5, URZ, 0x10, UR4 ;  /* 0x00000010ff057899 */ /* 0x000fe40008011604 */
[----:B------:R-:W-:-:S04]  /*2a70*/  USHF.R.U32.HI UR6, URZ, 0x10, UR7 ;  /* 0x00000010ff067899 */ /* 0x000fc80008011607 */
[----:B------:R-:W-:-:S04]  /*2a80*/  ULOP3.LUT UR6, UR6, UR5, URZ, 0xc0, !UPT ;  /* 0x0000000506067292 */ /* 0x000fc8000f8ec0ff */
[----:B------:R-:W-:-:S09]  /*2a90*/  UISETP.NE.AND UP0, UPT, UR6, UR5, UPT ;  /* 0x000000050600728c */ /* 0x000fd2000bf05270 */
[----:B------:R-:W-:Y:S05]  /*2aa0*/  BRA.U UP0, `(.L_x_24) ;  /* 0x00000001002c7547 */ /* 0x000fea000b800000 */
[----:B------:R-:W1:Y:S01]  /*2ab0*/  S2R R5, SR_LANEID ;  /* 0x0000000000057919 */ /* 0x000e620000000000 */
[----:B------:R-:W-:-:S03]  /*2ac0*/  ULOP3.LUT UR5, URZ, UR4, URZ, 0x33, !UPT ;  /* 0x00000004ff057292 */ /* 0x000fc6000f8e33ff */
[----:B------:R-:W-:Y:S02]  /*2ad0*/  VOTEU.ANY UR4, UPT, PT ;  /* 0x0000000000047886 */ /* 0x000fe400038e0100 */
[----:B------:R-:W-:Y:S01]  /*2ae0*/  UFLO.U32 UR4, UR4 ;  /* 0x00000004000472bd */ /* 0x000fe200080e0000 */
[----:B------:R-:W-:-:S04]  /*2af0*/  IMAD.U32 R4, RZ, RZ, UR5 ;  /* 0x00000005ff047e24 */ /* 0x000fc8000f8e00ff */
[----:B------:R-:W2:Y:S02]  /*2b00*/  REDUX UR6, R4 ;  /* 0x00000000040673c4 */ /* 0x000ea40000000000 */
[----:B------:R3:W-:Y:S01]  /*2b10*/  UTCATOMSWS.AND URZ, UR5 ;  /* 0x0000000500ff79e3 */ /* 0x0007e20008000000 */
[----:B-1----:R-:W-:Y:S02]  /*2b20*/  ISETP.EQ.U32.AND P0, PT, R5, UR4, PT ;  /* 0x0000000405007c0c */ /* 0x002fe4000bf02070 */
[----:B--2---:R-:W-:-:S11]  /*2b30*/  MOV R5, UR6 ;  /* 0x0000000600057c02 */ /* 0x004fd60008000f00 */
[----:B------:R3:W-:Y:S01]  /*2b40*/  @P0 ATOMS.AND RZ, [UR8], R5 ;  /* 0x00000005ffff098c */ /* 0x0007e2000a800008 */
[----:B------:R-:W-:Y:S05]  /*2b50*/  BRA `(.L_x_25) ;  /* 0x0000000000147947 */ /* 0x000fea0003800000 */
.L_x_24:
[----:B------:R-:W-:Y:S02]  /*2b60*/  MOV R4, 0x2b80 ;  /* 0x00002b8000047802 */ /* 0x000fe40000000f00 */
[----:B------:R-:W-:Y:S05]  /*2b70*/  CALL.REL.NOINC `($__internal_0_$__cuda_sm10x_tcgen05_guardrail_trap_col_being_dealloced_not_returned_by_alloc) ;  /* 0x000000b400547944 */ /* 0x000fea0003c00000 */
[----:B------:R-:W-:Y:S05]  /*2b80*/  BRA `(.L_x_25) ;  /* 0x0000000000087947 */ /* 0x000fea0003800000 */
.L_x_23:
[----:B------:R-:W-:Y:S02]  /*2b90*/  MOV R4, 0x2bb0 ;  /* 0x00002bb000047802 */ /* 0x000fe40000000f00 */
[----:B------:R-:W-:Y:S05]  /*2ba0*/  CALL.REL.NOINC `($__internal_2_$__cuda_sm10x_tcgen05_guardrail_trap_unallocated_columns_being_dealloced) ;  /* 0x000000b400607944 */ /* 0x000fea0003c00000 */
.L_x_25:
[----:B------:R-:W-:Y:S01]  /*2bb0*/  NOP ;  /* 0x0000000000007918 */ /* 0x000fe20000000000 */
[----:B------:R-:W-:Y:S05]  /*2bc0*/  BRA `(.L_x_5) ;  /* 0x0000001c00487947 */ /* 0x000fea0003800000 */
.L_x_4:
[----:B------:R-:W-:-:S13]  /*2bd0*/  R2UR UR4, R0 ;  /* 0x00000000000472ca */ /* 0x000fda00000e0000 */
[----:B------:R-:W-:-:S09]  /*2be0*/  UISETP.NE.AND UP0, UPT, UR4, 0xe, UPT ;  /* 0x0000000e0400788c */ /* 0x000fd2000bf05270 */
[----:B------:R-:W-:Y:S05]  /*2bf0*/  BRA.U !UP0, `(.L_x_26) ;  /* 0x0000000108187547 */ /* 0x000fea000b800000 */
[----:B------:R-:W-:-:S13]  /*2c00*/  R2UR UR4, R0 ;  /* 0x00000000000472ca */ /* 0x000fda00000e0000 */
[----:B------:R-:W-:-:S09]  /*2c10*/  UISETP.NE.AND UP0, UPT, UR4, 0xf, UPT ;  /* 0x0000000f0400788c */ /* 0x000fd2000bf05270 */
[----:B------:R-:W-:Y:S05]  /*2c20*/  BRA.U UP0, `(.L_x_5) ;  /* 0x0000001d00307547 */ /* 0x000fea000b800000 */
[----:B------:R-:W-:-:S08]  /*2c30*/  NOP ;  /* 0x0000000000007918 */ /* 0x000fd00000000000 */
[----:B------:R-:W1:-:S00]  /*2c40*/  USETMAXREG.DEALLOC.CTAPOOL 0x30 ;  /* 0x00000030000079c8 */ /* 0x000e4000080e0500 */
[----:B-1----:R-:W-:Y:S05]  /*2c50*/  BRA `(.L_x_3) ;  /* 0x0000009000a07947 */ /* 0x002fea0003800000 */
.L_x_26:
[----:B------:R-:W-:-:S08]  /*2c60*/  NOP ;  /* 0x0000000000007918 */ /* 0x000fd00000000000 */
[----:B------:R-:W1:-:S00]  /*2c70*/  USETMAXREG.DEALLOC.CTAPOOL 0x30 ;  /* 0x00000030000079c8 */ /* 0x000e4000080e0500 */
[----:B------:R-:W2:Y:S01]  /*2c80*/  S2UR UR11, SR_CTAID.X ;  /* 0x00000000000b79c3 */ /* 0x000ea20000002500 */
[----:B------:R-:W2:Y:S01]  /*2c90*/  LDCU UR4, c[0x0][0x640] ;  /* 0x0000c800ff0477ac */ /* 0x000ea20008000800 */
[----:B-1----:R-:W-:Y:S01]  /*2ca0*/  HFMA2 R6, -RZ, RZ, 0, 5.9604644775390625e-08 ;  /* 0x00000001ff067431 */ /* 0x002fe200000001ff */
[----:B------:R-:W1:Y:S01]  /*2cb0*/  LDCU.U8 UR8, c[0x0][0x644] ;  /* 0x0000c880ff0877ac */ /* 0x000e620008000000 */
[----:B------:R-:W3:Y:S01]  /*2cc0*/  LDCU.U8 UR7, c[0x0][0x645] ;  /* 0x0000c8a0ff0777ac */ /* 0x000ee20008000000 */
[----:B------:R-:W4:Y:S01]  /*2cd0*/  LDCU UR6, c[0x0][0x654] ;  /* 0x0000ca80ff0677ac */ /* 0x000f220008000800 */
[----:B------:R-:W5:Y:S01]  /*2ce0*/  LDCU.U8 UR14, c[0x0][0x638] ;  /* 0x0000c700ff0e77ac */ /* 0x000f620008000000 */
[----:B------:R-:W5:Y:S01]  /*2cf0*/  LDCU.U8 UR15, c[0x0][0x650] ;  /* 0x0000ca00ff0f77ac */ /* 0x000f620008000000 */
[----:B--2---:R-:W-:Y:S01]  /*2d00*/  UIMAD.WIDE.U32 UR4, UR11, UR4, URZ ;  /* 0x000000040b0472a5 */ /* 0x004fe2000f8e00ff */
[----:B------:R-:W2:Y:S03]  /*2d10*/  LDCU.U8 UR12, c[0x0][0x639] ;  /* 0x0000c720ff0c77ac */ /* 0x000ea60008000000 */
[----:B------:R-:W-:Y:S01]  /*2d20*/  UIADD3 UR4, UPT, UPT, -UR5, UR11, URZ ;  /* 0x0000000b05047290 */ /* 0x000fe2000fffe1ff */
[----:B------:R-:W2:Y:S03]  /*2d30*/  LDCU.U8 UR13, c[0x0][0x651] ;  /* 0x0000ca20ff0d77ac */ /* 0x000ea60008000000 */
[----:B-1----:R-:W-:Y:S01]  /*2d40*/  USHF.R.U32.HI UR4, URZ, UR8, UR4 ;  /* 0x00000008ff047299 */ /* 0x002fe20008011604 */
[----:B------:R-:W1:Y:S03]  /*2d50*/  LDCU.64 UR8, c[0x0][0x630] ;  /* 0x0000c600ff0877ac */ /* 0x000e660008000a00 */
[----:B------:R-:W-:Y:S01]  /*2d60*/  UIADD3 UR4, UPT, UPT, UR5, UR4, URZ ;  /* 0x0000000405047290 */ /* 0x000fe2000fffe0ff */
[----:B------:R-:W1:Y:S03]  /*2d70*/  LDCU.U8 UR16, c[0x0][0x62c] ;  /* 0x0000c580ff1077ac */ /* 0x000e660008000000 */
[----:B---3--:R-:W-:Y:S01]  /*2d80*/  USHF.R.U32.HI UR10, URZ, UR7, UR4 ;  /* 0x00000007ff0a7299 */ /* 0x008fe20008011604 */
[----:B------:R-:W3:Y:S03]  /*2d90*/  LDCU UR7, c[0x0][0x63c] ;  /* 0x0000c780ff0777ac */ /* 0x000ee60008000800 */
[----:B----4-:R-:W-:-:S02]  /*2da0*/  UISETP.GE.AND UP0, UPT, UR10, UR6, UPT ;  /* 0x000000060a00728c */ /* 0x010fc4000bf06270 */
[----:B------:R-:W-:Y:S02]  /*2db0*/  UIADD3 UR4, UPT, UPT, -UR10, URZ, URZ ;  /* 0x000000ff0a047290 */ /* 0x000fe4000fffe1ff */
[----:B-----5:R-:W-:Y:S01]  /*2dc0*/  USEL UR6, UR14, UR15, !UP0 ;  /* 0x0000000f0e067287 */ /* 0x020fe2000c000000 */
[----:B------:R-:W4:Y:S03]  /*2dd0*/  LDCU.U8 UR14, c[0x0][0x62d] ;  /* 0x0000c5a0ff0e77ac */ /* 0x000f260008000000 */
[----:B------:R-:W-:-:S03]  /*2de0*/  ULOP3.LUT UR6, UR6, 0xff, URZ, 0xc0, !UPT ;  /* 0x000000ff06067892 */ /* 0x000fc6000f8ec0ff */
[----:B-1----:R-:W1:Y:S01]  /*2df0*/  @UP0 LDCU UR9, c[0x0][0x64c] ;  /* 0x0000c980ff0907ac */ /* 0x002e620008000800 */
[----:B---3--:R-:W-:Y:S01]  /*2e00*/  UIMAD UR7, UR4, UR7, UR11 ;  /* 0x00000007040772a4 */ /* 0x008fe2000f8e020b */
[----:B------:R-:W3:Y:S03]  /*2e10*/  @UP0 LDCU UR8, c[0x0][0x648] ;  /* 0x0000c900ff0807ac */ /* 0x000ee60008000800 */
[----:B-1----:R-:W-:Y:S02]  /*2e20*/  UIMAD.WIDE.U32 UR4, UR7, UR9, URZ ;  /* 0x00000009070472a5 */ /* 0x002fe4000f8e00ff */
[----:B--2---:R-:W-:Y:S02]  /*2e30*/  USEL UR9, UR12, UR13, !UP0 ;  /* 0x0000000d0c097287 */ /* 0x004fe4000c000000 */
[----:B------:R-:W-:Y:S01]  /*2e40*/  UIADD3 UR4, UPT, UPT, UR7, -UR5, URZ ;  /* 0x8000000507047290 */ /* 0x000fe2000fffe0ff */
[----:B------:R-:W1:Y:S03]  /*2e50*/  LDCU.64 UR12, c[0x0][0x620] ;  /* 0x0000c400ff0c77ac */ /* 0x000e660008000a00 */
[----:B------:R-:W-:-:S02]  /*2e60*/  USHF.R.U32.HI UR4, URZ, UR6, UR4 ;  /* 0x00000006ff047299 */ /* 0x000fc40008011604 */
[----:B------:R-:W-:Y:S02]  /*2e70*/  ULOP3.LUT UR6, UR9, 0xff, URZ, 0xc0, !UPT ;  /* 0x000000ff09067892 */ /* 0x000fe4000f8ec0ff */
[----:B------:R-:W-:Y:S01]  /*2e80*/  UIADD3 UR4, UPT, UPT, UR5, UR4, URZ ;  /* 0x0000000405047290 */ /* 0x000fe2000fffe0ff */
[----:B------:R-:W2:Y:S03]  /*2e90*/  LDCU UR5, c[0x0][0x628] ;  /* 0x0000c500ff0577ac */ /* 0x000ea60008000800 */
[----:B------:R-:W-:-:S04]  /*2ea0*/  USHF.R.U32.HI UR15, URZ, UR6, UR4 ;  /* 0x00000006ff0f7299 */ /* 0x000fc80008011604 */
[----:B------:R-:W-:-:S04]  /*2eb0*/  UIADD3 UR4, UPT, UPT, -UR15, URZ, URZ ;  /* 0x000000ff0f047290 */ /* 0x000fc8000fffe1ff */
[----:B---3--:R-:W-:Y:S01]  /*2ec0*/  UIMAD UR4, UR8, UR4, UR7 ;  /* 0x00000004080472a4 */ /* 0x008fe2000f8e0207 */
[----:B------:R-:W3:Y:S03]  /*2ed0*/  LDCU UR7, c[0x0][0x60c] ;  /* 0x0000c180ff0777ac */ /* 0x000ee60008000800 */
[----:B-1----:R-:W-:-:S04]  /*2ee0*/  UIMAD UR6, UR10, UR12, UR4 ;  /* 0x0000000c0a0672a4 */ /* 0x002fc8000f8e0204 */
[----:B--2---:R-:W-:-:S04]  /*2ef0*/  UIMAD.WIDE.U32 UR4, UR6, UR5, URZ ;  /* 0x00000005060472a5 */ /* 0x004fc8000f8e00ff */
[----:B------:R-:W-:-:S04]  /*2f00*/  UIADD3 UR4, UPT, UPT, UR6, -UR5, URZ ;  /* 0x8000000506047290 */ /* 0x000fc8000fffe0ff */
[----:B------:R-:W-:Y:S02]  /*2f10*/  USHF.R.U32.HI UR4, URZ, UR16, UR4 ;  /* 0x00000010ff047299 */ /* 0x000fe40008011604 */
[----:B---3--:R-:W-:Y:S02]  /*2f20*/  UISETP.GE.AND UP0, UPT, UR11, UR7, UPT ;  /* 0x000000070b00728c */ /* 0x008fe4000bf06270 */
[----:B------:R-:W-:-:S04]  /*2f30*/  UIADD3 UR4, UPT, UPT, UR5, UR4, URZ ;  /* 0x0000000405047290 */ /* 0x000fc8000fffe0ff */
[----:B----4-:R-:W-:-:S04]  /*2f40*/  USHF.R.U32.HI UR8, URZ, UR14, UR4 ;  /* 0x0000000eff087299 */ /* 0x010fc80008011604 */
[----:B------:R-:W-:Y:S02]  /*2f50*/  UIADD3 UR4, UPT, UPT, -UR8, URZ, URZ ;  /* 0x000000ff08047290 */ /* 0x000fe4000fffe1ff */
[----:B------:R-:W-:Y:S02]  /*2f60*/  MOV R8, UR8 ;  /* 0x0000000800087c02 */ /* 0x000fe40008000f00 */
[----:B------:R-:W-:-:S03]  /*2f70*/  UIMAD UR5, UR4, UR13, UR6 ;  /* 0x0000000d040572a4 */ /* 0x000fc6000f8e0206 */
[----:B------:R-:W-:Y:S01]  /*2f80*/  UMOV UR4, URZ ;  /* 0x000000ff00047c82 */ /* 0x000fe20008000000 */
[----:B------:R-:W-:Y:S02]  /*2f90*/  UMOV UR6, 0x1 ;  /* 0x0000000100067882 */ /* 0x000fe40000000000 */
[----:B------:R-:W-:Y:S01]  /*2fa0*/  MOV R7, UR5 ;  /* 0x0000000500077c02 */ /* 0x000fe20008000f00 */
[----:B------:R-:W-:Y:S06]  /*2fb0*/  BRA.U UP0, `(.L_x_27) ;  /* 0x0000001500887547 */ /* 0x000fec000b800000 */
[----:B------:R-:W1:Y:S01]  /*2fc0*/  S2UR UR9, SR_CgaCtaId ;  /* 0x00000000000979c3 */ /* 0x000e620000008800 */
[----:B------:R-:W-:Y:S01]  /*2fd0*/  UMOV UR4, 0x400 ;  /* 0x0000040000047882 */ /* 0x000fe20000000000 */
[----:B------:R-:W-:Y:S01]  /*2fe0*/  MOV R5, 0x80000000 ;  /* 0x8000000000057802 */ /* 0x000fe20000000f00 */
[----:B-1----:R-:W-:-:S09]  /*2ff0*/  ULEA UR9, UR9, UR4, 0x18 ;  /* 0x0000000409097291 */ /* 0x002fd2000f8ec0ff */
[----:B------:R-:W1:Y:S02]  /*3000*/  SYNCS.PHASECHK.TRANS64.TRYWAIT P0, [UR9+0x58], R5 ;  /* 0x00005805ff0075a7 */ /* 0x000e640008001109 */
[----:B-1----:R-:W-:Y:S05]  /*3010*/  @!P0 BRA `(.L_x_28) ;  /* 0x000000a800188947 */ /* 0x002fea0003800000 */
.L_x_79:
[----:B------:R-:W2:Y:S01]  /*3020*/  LDCU UR50, c[0x0][0x614] ;  /* 0x0000c280ff3277ac */ /* 0x000ea20008000800 */
[----:B------:R-:W-:Y:S02]  /*3030*/  R2UR UR52, R7 ;  /* 0x00000000073472ca */ /* 0x000fe400000e0000 */
[----:B------:R-:W-:Y:S01]  /*3040*/  R2UR UR51, R8 ;  /* 0x00000000083372ca */ /* 0x000fe200000e0000 */
[----:B------:R-:W3:Y:S01]  /*3050*/  LDCU UR10, c[0x0][0x38c] ;  /* 0x00007180ff0a77ac */ /* 0x000ee20008000800 */
[----:B------:R-:W4:Y:S01]  /*3060*/  LDCU UR4, c[0x0][0x380] ;  /* 0x00007000ff0477ac */ /* 0x000f220008000800 */
[----:B------:R-:W5:Y:S01]  /*3070*/  LDCU.64 UR30, c[0x0][0x348] ;  /* 0x00006900ff1e77ac */ /* 0x000f620008000a00 */
[----:B------:R-:W-:Y:S01]  /*3080*/  UMOV UR48, 0x0 ;  /* 0x0000000000307882 */ /* 0x000fe20000000000 */
[----:B------:R-:W-:Y:S01]  /*3090*/  UMOV UR49, 0x1 ;  /* 0x0000000100317882 */ /* 0x000fe20000000000 */
[----:B--2---:R-:W-:Y:S01]  /*30a0*/  UIADD3 UR5, UPT, UPT, -UR15, UR50, URZ ;  /* 0x000000320f057290 */ /* 0x004fe2000fffe1ff */
[----:B------:R-:W2:Y:S01]  /*30b0*/  LDCU.64 UR12, c[0x0][0x348] ;  /* 0x00006900ff0c77ac */ /* 0x000ea20008000a00 */
[----:B---3--:R-:W-:-:S02]  /*30c0*/  UIADD3 UR6, UPT, UPT, -UR10, URZ, URZ ;  /* 0x000000ff0a067290 */ /* 0x008fc4000fffe1ff */
[----:B----4-:R-:W-:Y:S02]  /*30d0*/  UIADD3 UR4, UPT, UPT, UR10, -UR4, URZ ;  /* 0x800000040a047290 */ /* 0x010fe4000fffe0ff */
[----:B------:R-:W-:Y:S02]  /*30e0*/  USHF.R.S32.HI UR6, URZ, 0x1f, UR6 ;  /* 0x0000001fff067899 */ /* 0x000fe40008011406 */
[----:B------:R-:W-:Y:S02]  /*30f0*/  ULEA UR4, UR5, UR4, 0x7 ;  /* 0x0000000405047291 */ /* 0x000fe4000f8e38ff */
[----:B------:R-:W-:Y:S02]  /*3100*/  UISETP.GT.AND UP5, UPT, UR10, URZ, UPT ;  /* 0x000000ff0a00728c */ /* 0x000fe4000bfa4270 */
[----:B------:R-:W-:Y:S02]  /*3110*/  UIADD3 UR7, UPT, UPT, -UR4, URZ, URZ ;  /* 0x000000ff04077290 */ /* 0x000fe4000fffe1ff */
[----:B------:R-:W-:-:S02]  /*3120*/  UIADD3 UR11, UPT, UPT, UR10, -0x1, URZ ;  /* 0xffffffff0a0b7890 */ /* 0x000fc4000fffe0ff */
[----:B------:R-:W-:Y:S02]  /*3130*/  ULEA.HI UR10, UR6, -UR10, URZ, 0x7 ;  /* 0x8000000a060a7291 */ /* 0x000fe4000f8f38ff */
[----:B------:R-:W-:Y:S02]  /*3140*/  USHF.R.S32.HI UR6, URZ, 0x1f, UR7 ;  /* 0x0000001fff067899 */ /* 0x000fe40008011407 */
[----:B------:R-:W-:Y:S02]  /*3150*/  UIADD3 UR5, UPT, UPT, UR4, -0x1, URZ ;  /* 0xffffffff04057890 */ /* 0x000fe4000fffe0ff */
[----:B------:R-:W-:Y:S02]  /*3160*/  UISETP.GT.AND UP6, UPT, UR4, URZ, UPT ;  /* 0x000000ff0400728c */ /* 0x000fe4000bfc4270 */
[----:B------:R-:W-:Y:S02]  /*3170*/  USHF.R.S32.HI UR8, URZ, 0x1f, UR11 ;  /* 0x0000001fff087899 */ /* 0x000fe4000801140b */
[----:B------:R-:W-:-:S02]  /*3180*/  ULEA.HI UR4, UR6, -UR4, URZ, 0x7 ;  /* 0x8000000406047291 */ /* 0x000fc4000f8f38ff */
[----:B------:R-:W-:Y:S02]  /*3190*/  USHF.R.S32.HI UR7, URZ, 0x1f, UR5 ;  /* 0x0000001fff077899 */ /* 0x000fe40008011405 */
[----:B------:R-:W-:Y:S02]  /*31a0*/  ULEA.HI UR11, UR8, UR11, URZ, 0x7 ;  /* 0x0000000b080b7291 */ /* 0x000fe4000f8f38ff */
[----:B------:R-:W-:Y:S02]  /*31b0*/  USHF.R.S32.HI UR4, URZ, 0x7, UR4 ;  /* 0x00000007ff047899 */ /* 0x000fe40008011404 */
[----:B------:R-:W-:Y:S02]  /*31c0*/  USHF.R.S32.HI UR8, URZ, 0x7, UR10 ;  /* 0x00000007ff087899 */ /* 0x000fe4000801140a */
[----:B------:R-:W-:Y:S02]  /*31d0*/  ULEA.HI UR5, UR7, UR5, URZ, 0x7 ;  /* 0x0000000507057291 */ /* 0x000fe4000f8f38ff */
[----:B------:R-:W-:-:S02]  /*31e0*/  UIADD3 UR6, UPT, UPT, -UR4, URZ, URZ ;  /* 0x000000ff04067290 */ /* 0x000fc4000fffe1ff */
[----:B------:R-:W-:Y:S02]  /*31f0*/  @UP5 UIMAD.WIDE UR16, UR11, 0x2000000, UR48 ;  /* 0x020000000b1058a5 */ /* 0x000fe4000f8e0230 */
[----:B------:R-:W-:Y:S02]  /*3200*/  ULEA.HI.SX32 UR5, UR5, 0x1, 0x19 ;  /* 0x0000000105057891 */ /* 0x000fe4000f8fcaff */
[----:B------:R-:W-:Y:S02]  /*3210*/  UIADD3 UR4, UPT, UPT, -UR8, URZ, URZ ;  /* 0x000000ff08047290 */ /* 0x000fe4000fffe1ff */
[----:B-----5:R-:W-:Y:S01]  /*3220*/  UIADD3 UR30, UP2, UPT, UR30, 0x100, URZ ;  /* 0x000001001e1e7890 */ /* 0x020fe2000ff5e0ff */
[----:B------:R-:W3:Y:S01]  /*3230*/  LDCU.64 UR40, c[0x0][0x348] ;  /* 0x00006900ff2877ac */ /* 0x000ee20008000a00 */
[----:B------:R-:W4:Y:S01]  /*3240*/  LDCU.64 UR24, c[0x0][0x348] ;  /* 0x00006900ff1877ac */ /* 0x000f220008000a00 */
[----:B------:R-:W5:Y:S01]  /*3250*/  LDCU.64 UR32, c[0x0][0x348] ;  /* 0x00006900ff2077ac */ /* 0x000f620008000a00 */
[----:B------:R-:W-:Y:S01]  /*3260*/  @!UP6 UMOV UR5, UR6 ;  /* 0x000000060005ec82 */ /* 0x000fe20008000000 */
[----:B------:R-:W-:Y:S01]  /*3270*/  @UP5 UMOV UR4, UR17 ;  /* 0x0000001100045c82 */ /* 0x000fe20008000000 */
[----:B------:R-:W-:-:S02]  /*3280*/  UIADD3.X UR31, UPT, UPT, URZ, UR31, URZ, UP2, !UPT ;  /* 0x0000001fff1f7290 */ /* 0x000fc400097fe4ff */
[----:B------:R-:W-:Y:S01]  /*3290*/  UISETP.LT.AND UP2, UPT, UR5, UR4, UPT ;  /* 0x000000040500728c */ /* 0x000fe2000bf41270 */
[----:B------:R-:W-:-:S03]  /*32a0*/  ELECT P0, URZ, PT ;  /* 0x0000000000ff782f */ /* 0x000fc60003800000 */
[----:B------:R-:W-:Y:S02]  /*32b0*/  USEL UR48, UR5, UR4, UP2 ;  /* 0x0000000405307287 */ /* 0x000fe40009000000 */
[----:B--2---:R-:W-:Y:S02]  /*32c0*/  UIADD3 UR22, UP4, UPT, UR12, 0x100, URZ ;  /* 0x000001000c167890 */ /* 0x004fe4000ff9e0ff */
[----:B------:R-:W-:Y:S02]  /*32d0*/  USHF.L.U32 UR14, UR48, 0x7, URZ ;  /* 0x00000007300e7899 */ /* 0x000fe400080006ff */
[----:B------:R-:W-:Y:S02]  /*32e0*/  UIADD3.X UR23, UPT, UPT, URZ, UR13, URZ, UP4, !UPT ;  /* 0x0000000dff177290 */ /* 0x000fe4000a7fe4ff */
[----:B------:R-:W-:Y:S02]  /*32f0*/  UIADD3 UR16, UPT, UPT, UR9, 0xa800, URZ ;  /* 0x0000a80009107890 */ /* 0x000fe4000fffe0ff */
[----:B------:R-:W-:Y:S01]  /*3300*/  UIADD3 UR17, UPT, UPT, UR9, 0x10, URZ ;  /* 0x0000001009117890 */ /* 0x000fe2000fffe0ff */
[----:B-1----:R-:W-:Y:S01]  /*3310*/  @P0 IMAD.MOV.U32 R4, RZ, RZ, 0x5000 ;  /* 0x00005000ff040424 */ /* 0x002fe200078e00ff */
[----:B------:R-:W-:-:S02]  /*3320*/  UIADD3 UR19, UPT, UPT, UR14, -0x80, URZ ;  /* 0xffffff800e137890 */ /* 0x000fc4000fffe0ff */
[----:B---3--:R-:W-:Y:S01]  /*3330*/  UIADD3 UR46, UP0, UPT, UR40, 0x100, URZ ;  /* 0x00000100282e7890 */ /* 0x008fe2000ff1e0ff */
[----:B------:R1:W-:Y:S01]  /*3340*/  @P0 SYNCS.ARRIVE.TRANS64 RZ, [UR9+0x10], R4 ;  /* 0x00001004ffff09a7 */ /* 0x0003e20008000009 */
[----:B----4-:R-:W-:Y:S02]  /*3350*/  UIADD3 UR12, UP3, UPT, UR24, 0x100, URZ ;  /* 0x00000100180c7890 */ /* 0x010fe4000ff7e0ff */
[----:B-----5:R-:W-:Y:S02]  /*3360*/  UIADD3 UR38, UP1, UPT, UR32, 0x100, URZ ;  /* 0x0000010020267890 */ /* 0x020fe4000ff3e0ff */
[----:B------:R-:W-:Y:S01]  /*3370*/  UIADD3.X UR47, UPT, UPT, URZ, UR41, URZ, UP0, !UPT ;  /* 0x00000029ff2f7290 */ /* 0x000fe200087fe4ff */
[----:B------:R-:W-:Y:S01]  /*3380*/  UMOV UR18, URZ ;  /* 0x000000ff00127c82 */ /* 0x000fe20008000000 */
[----:B------:R-:W-:Y:S01]  /*3390*/  UMOV UR20, UR52 ;  /* 0x0000003400147c82 */ /* 0x000fe20008000000 */
[----:B------:R-:W-:Y:S01]  /*33a0*/  UMOV UR21, UR51 ;  /* 0x0000003300157c82 */ /* 0x000fe20008000000 */
[----:B------:R-:W-:Y:S01]  /*33b0*/  UIADD3.X UR13, UPT, UPT, URZ, UR25, URZ, UP3, !UPT ;  /* 0x00000019ff0d7290 */ /* 0x000fe20009ffe4ff */
[----:B------:R2:W-:Y:S01]  /*33c0*/  UTMALDG.4D [UR16], [UR22], desc[URZ] ;  /* 0x0000ff10160075b4 */ /* 0x0005e20008019000 */
[----:B------:R-:W-:-:S02]  /*33d0*/  UIADD3.X UR39, UPT, UPT, URZ, UR33, URZ, UP1, !UPT ;  /* 0x00000021ff277290 */ /* 0x000fc40008ffe4ff */
[----:B------:R-:W-:Y:S02]  /*33e0*/  UIADD3 UR40, UPT, UPT, UR9, 0xb800, URZ ;  /* 0x0000b80009287890 */ /* 0x000fe4000fffe0ff */
[----:B------:R-:W-:Y:S02]  /*33f0*/  UIADD3 UR41, UPT, UPT, UR9, 0x10, URZ ;  /* 0x0000001009297890 */ /* 0x000fe4000fffe0ff */
[----:B------:R-:W-:Y:S02]  /*3400*/  UIADD3 UR32, UPT, UPT, UR9, 0xc800, URZ ;  /* 0x0000c80009207890 */ /* 0x000fe4000fffe0ff */
[----:B------:R-:W-:Y:S02]  /*3410*/  UIADD3 UR33, UPT, UPT, UR9, 0x10, URZ ;  /* 0x0000001009217890 */ /* 0x000fe4000fffe0ff */
[----:B------:R-:W-:Y:S02]  /*3420*/  UIADD3 UR24, UPT, UPT, UR9, 0xd800, URZ ;  /* 0x0000d80009187890 */ /* 0x000fe4000fffe0ff */
[----:B------:R-:W-:Y:S01]  /*3430*/  UIADD3 UR25, UPT, UPT, UR9, 0x10, URZ ;  /* 0x0000001009197890 */ /* 0x000fe2000fffe0ff */
[----:B------:R-:W-:Y:S01]  /*3440*/  UMOV UR42, 0x10 ;  /* 0x00000010002a7882 */ /* 0x000fe20000000000 */
[----:B------:R-:W-:Y:S01]  /*3450*/  UMOV UR44, UR52 ;  /* 0x00000034002c7c82 */ /* 0x000fe20008000000 */
[----:B------:R-:W-:Y:S01]  /*3460*/  UMOV UR45, UR51 ;  /* 0x00000033002d7c82 */ /* 0x000fe20008000000 */
[----:B------:R-:W-:Y:S01]  /*3470*/  UMOV UR43, UR19 ;  /* 0x00000013002b7c82 */ /* 0x000fe20008000000 */
[----:B------:R-:W-:Y:S01]  /*3480*/  UMOV UR34, 0x20 ;  /* 0x0000002000227882 */ /* 0x000fe20000000000 */
[----:B------:R-:W-:Y:S01]  /*3490*/  UMOV UR36, UR52 ;  /* 0x0000003400247c82 */ /* 0x000fe20008000000 */
[----:B------:R-:W-:Y:S01]  /*34a0*/  UMOV UR37, UR51 ;  /* 0x0000003300257c82 */ /* 0x000fe20008000000 */
[----:B------:R-:W-:Y:S01]  /*34b0*/  UMOV UR35, UR19 ;  /* 0x0000001300237c82 */ /* 0x000fe20008000000 */
[----:B------:R-:W-:Y:S01]  /*34c0*/  UMOV UR26, 0x30 ;  /* 0x00000030001a7882 */ /* 0x000fe20000000000 */
[----:B------:R-:W-:Y:S01]  /*34d0*/  UMOV UR28, UR52 ;  /* 0x00000034001c7c82 */ /* 0x000fe20008000000 */
[----:B------:R-:W-:Y:S01]  /*34e0*/  UMOV UR29, UR51 ;  /* 0x00000033001d7c82 */ /* 0x000fe20008000000 */
[----:B------:R1:W-:Y:S01]  /*34f0*/  UTMALDG.4D [UR40], [UR12], desc[URZ] ;  /* 0x0000ff280c0075b4 */ /* 0x0003e20008019000 */
[----:B------:R-:W-:Y:S01]  /*3500*/  UMOV UR27, UR19 ;  /* 0x00000013001b7c82 */ /* 0x000fe20008000000 */
[----:B------:R1:W-:Y:S01]  /*3510*/  UTMALDG.4D [UR32], [UR30], desc[URZ] ;  /* 0x0000ff201e0075b4 */ /* 0x0003e20008019000 */
[----:B--2---:R-:W-:Y:S01]  /*3520*/  UIADD3 UR16, UPT, UPT, UR9, 0xe800, URZ ;  /* 0x0000e80009107890 */ /* 0x004fe2000fffe0ff */
[----:B------:R-:W-:Y:S01]  /*3530*/  UMOV UR18, 0x40 ;  /* 0x0000004000127882 */ /* 0x000fe20000000000 */
[----:B------:R1:W-:Y:S07]  /*3540*/  UTMALDG.4D [UR24], [UR38], desc[URZ] ;  /* 0x0000ff18260075b4 */ /* 0x0003ee0008019000 */
[----:B------:R1:W-:Y:S01]  /*3550*/  UTMALDG.4D [UR16], [UR46], desc[URZ] ;  /* 0x0000ff102e0075b4 */ /* 0x0003e20008019000 */
[----:B------:R-:W2:Y:S02]  /*3560*/  SYNCS.PHASECHK.TRANS64.TRYWAIT P0, [UR9+0x8], R5 ;  /* 0x00000805ff0075a7 */ /* 0x000ea40008001109 */
[----:B-12---:R-:W-:Y:S05]  /*3570*/  @!P0 BRA `(.L_x_29) ;  /* 0x000000a000e08947 */ /* 0x006fea0003800000 */
.L_x_81:
[----:B------:R-:W2:Y:S01]  /*3580*/  LDCU.64 UR6, c[0x0][0x348] ;  /* 0x00006900ff0677ac */ /* 0x000ea20008000a00 */
[----:B------:R-:W-:Y:S02]  /*3590*/  R2UR UR30, R7 ;  /* 0x00000000071e72ca */ /* 0x000fe400000e0000 */
[----:B------:R-:W-:Y:S01]  /*35a0*/  R2UR UR18, R8 ;  /* 0x00000000081272ca */ /* 0x000fe200000e0000 */
[----:B------:R-:W3:Y:S01]  /*35b0*/  LDCU.64 UR16, c[0x0][0x348] ;  /* 0x00006900ff1077ac */ /* 0x000ee20008000a00 */
[----:B------:R-:W4:Y:S01]  /*35c0*/  LDCU.64 UR20, c[0x0][0x348] ;  /* 0x00006900ff1477ac */ /* 0x000f220008000a00 */
[----:B------:R-:W5:Y:S01]  /*35d0*/  LDCU.64 UR22, c[0x0][0x348] ;  /* 0x00006900ff1677ac */ /* 0x000f620008000a00 */
[----:B------:R-:W1:Y:S01]  /*35e0*/  LDCU.64 UR24, c[0x0][0x348] ;  /* 0x00006900ff1877ac */ /* 0x000e620008000a00 */
[----:B------:R-:W-:Y:S01]  /*35f0*/  ELECT P0, URZ, PT ;  /* 0x0000000000ff782f */ /* 0x000fe20003800000 */
[----:B------:R-:W-:Y:S02]  /*3600*/  ULOP3.LUT UR4, URZ, UR15, URZ, 0x33, !UPT ;  /* 0x0000000fff047292 */ /* 0x000fe4000f8e33ff */
[----:B--2---:R-:W-:-:S02]  /*3610*/  UIADD3 UR6, UP4, UPT, UR6, 0x80, URZ ;  /* 0x0000008006067890 */ /* 0x004fc4000ff9e0ff */
[----:B------:R-:W-:Y:S02]  /*3620*/  UIADD3 UR11, UPT, UPT, UR4, UR50, URZ ;  /* 0x00000032040b7290 */ /* 0x000fe4000fffe0ff */
[----:B------:R-:W-:Y:S02]  /*3630*/  UIADD3.X UR7, UPT, UPT, URZ, UR7, URZ, UP4, !UPT ;  /* 0x00000007ff077290 */ /* 0x000fe4000a7fe4ff */
[----:B------:R-:W-:Y:S02]  /*3640*/  USHF.L.U32 UR11, UR11, 0x7, URZ ;  /* 0x000000070b0b7899 */ /* 0x000fe400080006ff */
[----:B------:R-:W-:Y:S02]  /*3650*/  UIADD3 UR8, UPT, UPT, UR9, 0x5800, URZ ;  /* 0x0000580009087890 */ /* 0x000fe4000fffe0ff */
[----:B-1----:R-:W-:Y:S01]  /*3660*/  @P0 IMAD.MOV.U32 R4, RZ, RZ, 0x5000 ;  /* 0x00005000ff040424 */ /* 0x002fe200078e00ff */
[----:B---3--:R-:W-:Y:S02]  /*3670*/  UIADD3 UR4, UP3, UPT, UR16, 0x80, URZ ;  /* 0x0000008010047890 */ /* 0x008fe4000ff7e0ff */
[----:B----4-:R-:W-:Y:S01]  /*3680*/  UIADD3 UR16, UP2, UPT, UR20, 0x80, URZ ;  /* 0x0000008014107890 */ /* 0x010fe2000ff5e0ff */
[----:B------:R1:W-:Y:S01]  /*3690*/  @P0 SYNCS.ARRIVE.TRANS64 RZ, [UR9], R4 ;  /* 0x00000004ffff09a7 */ /* 0x0003e20008000009 */
[----:B-----5:R-:W-:-:S02]  /*36a0*/  UIADD3 UR20, UP1, UPT, UR22, 0x80, URZ ;  /* 0x0000008016147890 */ /* 0x020fc4000ff3e0ff */
[----:B------:R-:W-:Y:S01]  /*36b0*/  UIADD3 UR22, UP0, UPT, UR24, 0x80, URZ ;  /* 0x0000008018167890 */ /* 0x000fe2000ff1e0ff */
[----:B------:R-:W-:Y:S01]  /*36c0*/  UMOV UR10, URZ ;  /* 0x000000ff000a7c82 */ /* 0x000fe20008000000 */
[----:B------:R-:W-:Y:S01]  /*36d0*/  UMOV UR12, UR30 ;  /* 0x0000001e000c7c82 */ /* 0x000fe20008000000 */
[----:B------:R-:W-:Y:S01]  /*36e0*/  UMOV UR13, UR18 ;  /* 0x00000012000d7c82 */ /* 0x000fe20008000000 */
[----:B------:R-:W-:Y:S01]  /*36f0*/  UIADD3.X UR5, UPT, UPT, URZ, UR17, URZ, UP3, !UPT ;  /* 0x00000011ff057290 */ /* 0x000fe20009ffe4ff */
[----:B------:R2:W-:Y:S01]  /*3700*/  UTMALDG.4D [UR8], [UR6], desc[URZ] ;  /* 0x0000ff08060075b4 */ /* 0x0005e20008019000 */
[----:B------:R-:W-:Y:S02]  /*3710*/  UIADD3 UR40, UPT, UPT, UR9, 0x6800, URZ ;  /* 0x0000680009287890 */ /* 0x000fe4000fffe0ff */
[----:B------:R-:W-:Y:S02]  /*3720*/  UIADD3.X UR17, UPT, UPT, URZ, UR21, URZ, UP2, !UPT ;  /* 0x00000015ff117290 */ /* 0x000fe400097fe4ff */
[----:B------:R-:W-:-:S02]  /*3730*/  UIADD3 UR32, UPT, UPT, UR9, 0x7800, URZ ;  /* 0x0000780009207890 */ /* 0x000fc4000fffe0ff */
[----:B------:R-:W-:Y:S02]  /*3740*/  UIADD3.X UR21, UPT, UPT, URZ, UR23, URZ, UP1, !UPT ;  /* 0x00000017ff157290 */ /* 0x000fe40008ffe4ff */
[----:B------:R-:W-:Y:S02]  /*3750*/  UIADD3 UR24, UPT, UPT, UR9, 0x8800, URZ ;  /* 0x0000880009187890 */ /* 0x000fe4000fffe0ff */
[----:B------:R-:W-:Y:S01]  /*3760*/  UIADD3.X UR23, UPT, UPT, URZ, UR25, URZ, UP0, !UPT ;  /* 0x00000019ff177290 */ /* 0x000fe200087fe4ff */
[----:B------:R-:W-:Y:S01]  /*3770*/  UMOV UR42, 0x10 ;  /* 0x00000010002a7882 */ /* 0x000fe20000000000 */
[----:B------:R-:W-:Y:S01]  /*3780*/  UMOV UR44, UR30 ;  /* 0x0000001e002c7c82 */ /* 0x000fe20008000000 */
[----:B------:R-:W-:Y:S01]  /*3790*/  UMOV UR45, UR18 ;  /* 0x00000012002d7c82 */ /* 0x000fe20008000000 */
[----:B------:R-:W-:Y:S01]  /*37a0*/  UMOV UR41, UR9 ;  /* 0x0000000900297c82 */ /* 0x000fe20008000000 */
[----:B------:R-:W-:Y:S01]  /*37b0*/  UMOV UR43, UR11 ;  /* 0x0000000b002b7c82 */ /* 0x000fe20008000000 */
        /* <DEDUP_REMOVED lines=18> */
.L_x_83:
[----:B------:R-:W2:Y:S01]  /*38e0*/  LDCU.64 UR16, c[0x0][0x348] ;  /* 0x00006900ff1077ac */ /* 0x000ea20008000a00 */
[----:B------:R-:W-:Y:S01]  /*38f0*/  R2UR UR15, R7 ;  /* 0x00000000070f72ca */ /* 0x000fe200000e0000 */
[----:B------:R-:W-:Y:S01]  /*3900*/  IMAD.MOV.U32 R6, RZ, RZ, RZ ;  /* 0x000000ffff067224 */ /* 0x000fe200078e00ff */
[----:B------:R-:W-:Y:S01]  /*3910*/  R2UR UR8, R8 ;  /* 0x00000000080872ca */ /* 0x000fe200000e0000 */
[----:B------:R-:W3:Y:S01]  /*3920*/  LDCU.64 UR4, c[0x0][0x348] ;  /* 0x00006900ff0477ac */ /* 0x000ee20008000a00 */
[----:B------:R-:W4:Y:S01]  /*3930*/  LDCU.64 UR6, c[0x0][0x348] ;  /* 0x00006900ff0677ac */ /* 0x000f220008000a00 */
[----:B------:R-:W5:Y:S01]  /*3940*/  LDCU.64 UR10, c[0x0][0x348] ;  /* 0x00006900ff0a77ac */ /* 0x000f620008000a00 */
[----:B------:R-:W1:Y:S01]  /*3950*/  LDCU.64 UR12, c[0x0][0x348] ;  /* 0x00006900ff0c77ac */ /* 0x000e620008000a00 */
[----:B------:R-:W-:Y:S01]  /*3960*/  ELECT P0, URZ, PT ;  /* 0x0000000000ff782f */ /* 0x000fe20003800000 */
[----:B--2---:R-:W-:Y:S02]  /*3970*/  UIADD3 UR22, UP0, UPT, UR16, 0x180, URZ ;  /* 0x0000018010167890 */ /* 0x004fe4000ff1e0ff */
[----:B---3--:R-:W-:-:S02]  /*3980*/  UIADD3 UR4, UP4, UPT, UR4, 0x180, URZ ;  /* 0x0000018004047890 */ /* 0x008fc4000ff9e0ff */
[----:B------:R-:W-:Y:S02]  /*3990*/  UIADD3.X UR23, UPT, UPT, URZ, UR17, URZ, UP0, !UPT ;  /* 0x00000011ff177290 */ /* 0x000fe400087fe4ff */
[----:B------:R-:W-:Y:S02]  /*39a0*/  UIADD3.X UR5, UPT, UPT, URZ, UR5, URZ, UP4, !UPT ;  /* 0x00000005ff057290 */ /* 0x000fe4000a7fe4ff */
[----:B------:R-:W-:Y:S02]  /*39b0*/  UIADD3 UR16, UPT, UPT, UR9, 0xf800, URZ ;  /* 0x0000f80009107890 */ /* 0x000fe4000fffe0ff */
[----:B------:R-:W-:Y:S02]  /*39c0*/  UIADD3 UR17, UPT, UPT, UR9, 0x18, URZ ;  /* 0x0000001809117890 */ /* 0x000fe4000fffe0ff */
[----:B-1----:R-:W-:Y:S01]  /*39d0*/  @P0 IMAD.MOV.U32 R4, RZ, RZ, 0x5000 ;  /* 0x00005000ff040424 */ /* 0x002fe200078e00ff */
[----:B----4-:R-:W-:Y:S02]  /*39e0*/  UIADD3 UR6, UP3, UPT, UR6, 0x180, URZ ;  /* 0x0000018006067890 */ /* 0x010fe4000ff7e0ff */
[----:B-----5:R-:W-:Y:S01]  /*39f0*/  UIADD3 UR10, UP2, UPT, UR10, 0x180, URZ ;  /* 0x000001800a0a7890 */ /* 0x020fe2000ff5e0ff */
[----:B------:R1:W-:Y:S01]  /*3a00*/  @P0 SYNCS.ARRIVE.TRANS64 RZ, [UR9+0x18], R4 ;  /* 0x00001804ffff09a7 */ /* 0x0003e20008000009 */
[----:B------:R-:W-:Y:S01]  /*3a10*/  UIADD3 UR12, UP1, UPT, UR12, 0x180, URZ ;  /* 0x000001800c0c7890 */ /* 0x000fe2000ff3e0ff */
[----:B------:R-:W-:Y:S01]  /*3a20*/  UMOV UR18, URZ ;  /* 0x000000ff00127c82 */ /* 0x000fe20008000000 */
[----:B------:R-:W-:Y:S01]  /*3a30*/  UMOV UR20, UR15 ;  /* 0x0000000f00147c82 */ /* 0x000fe20008000000 */
[----:B------:R-:W-:Y:S01]  /*3a40*/  UMOV UR21, UR8 ;  /* 0x0000000800157c82 */ /* 0x000fe20008000000 */
[----:B------:R-:W-:Y:S01]  /*3a50*/  UIADD3.X UR7, UPT, UPT, URZ, UR7, URZ, UP3, !UPT ;  /* 0x00000007ff077290 */ /* 0x000fe20009ffe4ff */
[----:B------:R2:W-:Y:S01]  /*3a60*/  UTMALDG.4D [UR16], [UR4], desc[URZ] ;  /* 0x0000ff10040075b4 */ /* 0x0005e20008019000 */
[----:B------:R-:W-:-:S02]  /*3a70*/  UIADD3 UR40, UPT, UPT, UR9, 0x10800, URZ ;  /* 0x0001080009287890 */ /* 0x000fc4000fffe0ff */
[----:B------:R-:W-:Y:S02]  /*3a80*/  UIADD3 UR41, UPT, UPT, UR9, 0x18, URZ ;  /* 0x0000001809297890 */ /* 0x000fe4000fffe0ff */
[----:B------:R-:W-:Y:S02]  /*3a90*/  UIADD3.X UR11, UPT, UPT, URZ, UR11, URZ, UP2, !UPT ;  /* 0x0000000bff0b7290 */ /* 0x000fe400097fe4ff */
[----:B------:R-:W-:Y:S02]  /*3aa0*/  UIADD3 UR32, UPT, UPT, UR9, 0x11800, URZ ;  /* 0x0001180009207890 */ /* 0x000fe4000fffe0ff */
[----:B------:R-:W-:Y:S02]  /*3ab0*/  UIADD3 UR33, UPT, UPT, UR9, 0x18, URZ ;  /* 0x0000001809217890 */ /* 0x000fe4000fffe0ff */
[----:B------:R-:W-:Y:S02]  /*3ac0*/  UIADD3.X UR13, UPT, UPT, URZ, UR13, URZ, UP1, !UPT ;  /* 0x0000000dff0d7290 */ /* 0x000fe40008ffe4ff */
[----:B------:R-:W-:-:S02]  /*3ad0*/  UIADD3 UR24, UPT, UPT, UR9, 0x12800, URZ ;  /* 0x0001280009187890 */ /* 0x000fc4000fffe0ff */
        /* <DEDUP_REMOVED lines=14> */
[----:B------:R-:W-:Y:S01]  /*3bc0*/  UISETP.GE.AND UP0, UPT, UR48, 0x2, UPT ;  /* 0x000000023000788c */ /* 0x000fe2000bf06270 */
[----:B------:R1:W-:Y:S01]  /*3bd0*/  UTMALDG.4D [UR32], [UR10], desc[URZ] ;  /* 0x0000ff200a0075b4 */ /* 0x0003e20008019000 */
[----:B--2---:R-:W-:Y:S01]  /*3be0*/  UIADD3 UR16, UPT, UPT, UR9, 0x13800, URZ ;  /* 0x0001380009107890 */ /* 0x004fe2000fffe0ff */
[----:B------:R-:W-:Y:S01]  /*3bf0*/  UMOV UR18, 0x40 ;  /* 0x0000004000127882 */ /* 0x000fe20000000000 */
[----:B------:R-:W-:Y:S01]  /*3c00*/  UMOV UR4, 0x2 ;  /* 0x0000000200047882 */ /* 0x000fe20000000000 */
[----:B------:R1:W-:Y:S06]  /*3c10*/  UTMALDG.4D [UR24], [UR12], desc[URZ] ;  /* 0x0000ff180c0075b4 */ /* 0x0003ec0008019000 */
[----:B------:R1:W-:Y:S01]  /*3c20*/  UTMALDG.4D [UR16], [UR22], desc[URZ] ;  /* 0x0000ff10160075b4 */ /* 0x0003e20008019000 */
[----:B---3--:R-:W-:Y:S01]  /*3c30*/  UMOV UR6, 0x1 ;  /* 0x0000000100067882 */ /* 0x008fe20000000000 */
[----:B-1----:R-:W-:Y:S05]  /*3c40*/  BRA.U !UP0, `(.L_x_27) ;  /* 0x0000000908647547 */ /* 0x002fea000b800000 */
[----:B------:R-:W1:Y:S01]  /*3c50*/  LDCU.64 UR10, c[0x0][0x348] ;  /* 0x00006900ff0a77ac */ /* 0x000e620008000a00 */
[----:B------:R-:W-:Y:S01]  /*3c60*/  HFMA2 R4, -RZ, RZ, 0, 32 ;  /* 0x00005000ff047431 */ /* 0x000fe200000001ff */
[----:B------:R-:W-:Y:S01]  /*3c70*/  UIADD3 UR8, UPT, UPT, -UR48, URZ, URZ ;  /* 0x000000ff30087290 */ /* 0x000fe2000fffe1ff */
[----:B------:R-:W-:Y:S01]  /*3c80*/  UMOV UR4, 0x2 ;  /* 0x0000000200047882 */ /* 0x000fe20000000000 */
[----:B------:R-:W-:Y:S01]  /*3c90*/  UMOV UR6, 0x1 ;  /* 0x0000000100067882 */ /* 0x000fe20000000000 */
[----:B------:R-:W-:Y:S01]  /*3ca0*/  UMOV UR74, 0x20 ;  /* 0x00000020004a7882 */ /* 0x000fe20000000000 */
[----:B------:R-:W-:Y:S01]  /*3cb0*/  UMOV UR66, 0x30 ;  /* 0x0000003000427882 */ /* 0x000fe20000000000 */
[----:B------:R-:W-:Y:S01]  /*3cc0*/  UMOV UR58, 0x40 ;  /* 0x00000040003a7882 */ /* 0x000fe20000000000 */
[----:B------:R-:W-:Y:S01]  /*3cd0*/  UMOV UR50, URZ ;  /* 0x000000ff00327c82 */ /* 0x000fe20008000000 */
[----:B------:R-:W-:Y:S01]  /*3ce0*/  UMOV UR42, 0x10 ;  /* 0x00000010002a7882 */ /* 0x000fe20000000000 */
[----:B------:R-:W-:Y:S01]  /*3cf0*/  UMOV UR34, 0x20 ;  /* 0x0000002000227882 */ /* 0x000fe20000000000 */
[----:B------:R-:W-:Y:S01]  /*3d00*/  UMOV UR26, 0x30 ;  /* 0x00000030001a7882 */ /* 0x000fe20000000000 */
[----:B------:R-:W-:Y:S01]  /*3d10*/  UMOV UR18, 0x40 ;  /* 0x0000004000127882 */ /* 0x000fe20000000000 */
[----:B-1----:R-:W-:-:S02]  /*3d20*/  UIADD3 UR12, UP2, UPT, UR10, 0x100, URZ ;  /* 0x000001000a0c7890 */ /* 0x002fc4000ff5e0ff */
[----:B------:R-:W-:Y:S02]  /*3d30*/  UIADD3 UR70, UP1, UPT, UR10, 0x100, URZ ;  /* 0x000001000a467890 */ /* 0x000fe4000ff3e0ff */
[----:B------:R-:W-:Y:S02]  /*3d40*/  UIADD3 UR62, UP0, UPT, UR10, 0x100, URZ ;  /* 0x000001000a3e7890 */ /* 0x000fe4000ff1e0ff */
[----:B------:R-:W-:Y:S01]  /*3d50*/  UIADD3.X UR13, UPT, UPT, URZ, UR11, URZ, UP2, !UPT ;  /* 0x0000000bff0d7290 */ /* 0x000fe200097fe4ff */
[----:B------:R-:W-:Y:S01]  /*3d60*/  MOV R16, UR12 ;  /* 0x0000000c00107c02 */ /* 0x000fe20008000f00 */
[----:B------:R-:W-:Y:S02]  /*3d70*/  UIADD3.X UR71, UPT, UPT, URZ, UR11, URZ, UP1, !UPT ;  /* 0x0000000bff477290 */ /* 0x000fe40008ffe4ff */
[----:B------:R-:W-:Y:S02]  /*3d80*/  UIADD3 UR54, UP6, UPT, UR10, 0x100, URZ ;  /* 0x000001000a367890 */ /* 0x000fe4000ffde0ff */
[----:B------:R-:W-:Y:S01]  /*3d90*/  UIADD3 UR46, UP5, UPT, UR10, 0x100, URZ ;  /* 0x000001000a2e7890 */ /* 0x000fe2000ffbe0ff */
[----:B------:R-:W-:Y:S01]  /*3da0*/  MOV R17, UR13 ;  /* 0x0000000d00117c02 */ /* 0x000fe20008000f00 */
[----:B------:R-:W-:-:S02]  /*3db0*/  UIADD3 UR38, UP4, UPT, UR10, 0x180, URZ ;  /* 0x000001800a267890 */ /* 0x000fc4000ff9e0ff */
[----:B------:R-:W-:Y:S02]  /*3dc0*/  UIADD3 UR30, UP3, UPT, UR10, 0x180, URZ ;  /* 0x000001800a1e7890 */ /* 0x000fe4000ff7e0ff */
[----:B------:R-:W-:Y:S02]  /*3dd0*/  UIADD3 UR22, UP2, UPT, UR10, 0x180, URZ ;  /* 0x000001800a167890 */ /* 0x000fe4000ff5e0ff */
[----:B------:R-:W-:Y:S02]  /*3de0*/  UIADD3 UR12, UP1, UPT, UR10, 0x180, URZ ;  /* 0x000001800a0c7890 */ /* 0x000fe4000ff3e0ff */
[----:B------:R-:W-:Y:S02]  /*3df0*/  UIADD3.X UR63, UPT, UPT, URZ, UR11, URZ, UP0, !UPT ;  /* 0x0000000bff3f7290 */ /* 0x000fe400087fe4ff */
[----:B------:R-:W-:Y:S02]  /*3e00*/  UIADD3 UR10, UP0, UPT, UR10, 0x180, URZ ;  /* 0x000001800a0a7890 */ /* 0x000fe4000ff1e0ff */
[----:B------:R-:W-:-:S02]  /*3e10*/  UIADD3.X UR55, UPT, UPT, URZ, UR11, URZ, UP6, !UPT ;  /* 0x0000000bff377290 */ /* 0x000fc4000b7fe4ff */
[----:B------:R-:W-:Y:S02]  /*3e20*/  UIADD3.X UR47, UPT, UPT, URZ, UR11, URZ, UP5, !UPT ;  /* 0x0000000bff2f7290 */ /* 0x000fe4000affe4ff */
[----:B------:R-:W-:Y:S02]  /*3e30*/  UIADD3.X UR39, UPT, UPT, URZ, UR11, URZ, UP4, !UPT ;  /* 0x0000000bff277290 */ /* 0x000fe4000a7fe4ff */
[----:B------:R-:W-:Y:S02]  /*3e40*/  UIADD3.X UR31, UPT, UPT, URZ, UR11, URZ, UP3, !UPT ;  /* 0x0000000bff1f7290 */ /* 0x000fe40009ffe4ff */
[----:B------:R-:W-:Y:S02]  /*3e50*/  UIADD3.X UR23, UPT, UPT, URZ, UR11, URZ, UP2, !UPT ;  /* 0x0000000bff177290 */ /* 0x000fe400097fe4ff */
[----:B------:R-:W-:Y:S02]  /*3e60*/  UIADD3.X UR13, UPT, UPT, URZ, UR11, URZ, UP1, !UPT ;  /* 0x0000000bff0d7290 */ /* 0x000fe40008ffe4ff */
[----:B------:R-:W-:-:S12]  /*3e70*/  UIADD3.X UR11, UPT, UPT, URZ, UR11, URZ, UP0, !UPT ;  /* 0x0000000bff0b7290 */ /* 0x000fd800087fe4ff */
.L_x_33:
[----:B------:R-:W-:Y:S02]  /*3e80*/  USHF.L.U32 UR5, UR6, 0x1f, URZ ;  /* 0x0000001f06057899 */ /* 0x000fe400080006ff */
[----:B------:R-:W-:-:S04]  /*3e90*/  ULEA UR57, UR4, UR9, 0x3 ;  /* 0x0000000904397291 */ /* 0x000fc8000f8e18ff */
[----:B------:R-:W-:-:S05]  /*3ea0*/  MOV R5, UR5 ;  /* 0x0000000500057c02 */ /* 0x000fca0008000f00 */
[----:B-1----:R-:W1:Y:S02]  /*3eb0*/  SYNCS.PHASECHK.TRANS64.TRYWAIT P0, [UR57+0x58], R5 ;  /* 0x00005805ff0075a7 */ /* 0x002e640008001139 */
[----:B-1----:R-:W-:Y:S05]  /*3ec0*/  @!P0 BRA `(.L_x_31) ;  /* 0x0000009800cc8947 */ /* 0x002fea0003800000 */
.L_x_85:
[----:B------:R-:W-:Y:S02]  /*3ed0*/  ELECT P0, URZ, PT ;  /* 0x0000000000ff782f */ /* 0x000fe40003800000 */
[----:B------:R-:W-:Y:S01]  /*3ee0*/  R2UR UR28, R7 ;  /* 0x00000000071c72ca */ /* 0x000fe200000e0000 */
[----:B------:R-:W-:Y:S01]  /*3ef0*/  UIMAD UR5, UR4, 0x5000, UR9 ;  /* 0x00005000040578a4 */ /* 0x000fe2000f8e0209 */
[----:B------:R-:W-:Y:S01]  /*3f00*/  R2UR UR29, R8 ;  /* 0x00000000081d72ca */ /* 0x000fe200000e0000 */
[----:B------:R-:W-:Y:S01]  /*3f10*/  UIMAD UR7, UR4, 0x5000, UR9 ;  /* 0x00005000040778a4 */ /* 0x000fe2000f8e0209 */
[----:B------:R-:W-:Y:S01]  /*3f20*/  R2UR UR32, R16 ;  /* 0x00000000102072ca */ /* 0x000fe200000e0000 */
[----:B------:R-:W-:Y:S01]  /*3f30*/  UIMAD UR72, UR4, 0x5000, UR9 ;  /* 0x00005000044878a4 */ /* 0x000fe2000f8e0209 */
[----:B------:R-:W-:Y:S01]  /*3f40*/  R2UR UR33, R17 ;  /* 0x00000000112172ca */ /* 0x000fe200000e0000 */
[----:B------:R-:W-:Y:S01]  /*3f50*/  UIMAD UR64, UR4, 0x5000, UR9 ;  /* 0x00005000044078a4 */ /* 0x000fe2000f8e0209 */
[----:B------:R-:W-:Y:S01]  /*3f60*/  MOV.SPILL R12, UR26 ;  /* 0x0000001a000c7c02 */ /* 0x000fe20009000f00 */
[----:B------:R-:W-:Y:S01]  /*3f70*/  UIMAD UR56, UR4, 0x5000, UR9 ;  /* 0x00005000043878a4 */ /* 0x000fe2000f8e0209 */
[----:B------:R-:W-:Y:S01]  /*3f80*/  MOV.SPILL R9, UR18 ;  /* 0x0000001200097c02 */ /* 0x000fe20009000f00 */
[----:B------:R-:W-:Y:S01]  /*3f90*/  UIADD3 UR4, UPT, UPT, UR4, 0x1, URZ ;  /* 0x0000000104047890 */ /* 0x000fe2000fffe0ff */
[----:B-1----:R-:W-:Y:S01]  /*3fa0*/  @P0 IMAD.MOV.U32 R5, RZ, RZ, 0x5000 ;  /* 0x00005000ff050424 */ /* 0x002fe200078e00ff */
[----:B------:R-:W-:Y:S01]  /*3fb0*/  UIADD3 UR24, UPT, UPT, UR5, 0xa800, URZ ;  /* 0x0000a80005187890 */ /* 0x000fe2000fffe0ff */
[----:B------:R-:W-:Y:S01]  /*3fc0*/  MOV.SPILL R14, UR31 ;  /* 0x0000001f000e7c02 */ /* 0x000fe20009000f00 */
[----:B------:R-:W-:Y:S01]  /*3fd0*/  UISETP.NE.AND UP0, UPT, UR4, 0x9, UPT ;  /* 0x000000090400788c */ /* 0x000fe2000bf05270 */
[----:B------:R1:W-:Y:S01]  /*3fe0*/  @P0 SYNCS.ARRIVE.TRANS64 RZ, [UR57+0x10], R5 ;  /* 0x00001005ffff09a7 */ /* 0x0003e20008000039 */
[----:B------:R-:W-:Y:S01]  /*3ff0*/  UIADD3 UR27, UPT, UPT, UR14, -0x100, URZ ;  /* 0xffffff000e1b7890 */ /* 0x000fe2000fffe0ff */
[----:B------:R-:W-:Y:S01]  /*4000*/  MOV.SPILL R13, UR30 ;  /* 0x0000001e000d7c02 */ /* 0x000fe20009000f00 */
[----:B------:R-:W-:Y:S01]  /*4010*/  USEL UR5, URZ, 0x1, UP0 ;  /* 0x00000001ff057887 */ /* 0x000fe20008000000 */
[----:B------:R-:W-:Y:S01]  /*4020*/  MOV.SPILL R11, UR23 ;  /* 0x00000017000b7c02 */ /* 0x000fe20009000f00 */
[----:B------:R-:W-:Y:S01]  /*4030*/  UIADD3 UR25, UPT, UPT, UR57, 0x10, URZ ;  /* 0x0000001039197890 */ /* 0x000fe2000fffe0ff */
[----:B------:R-:W-:Y:S01]  /*4040*/  MOV.SPILL R10, UR22 ;  /* 0x00000016000a7c02 */ /* 0x000fe20009000f00 */
[----:B------:R-:W-:Y:S01]  /*4050*/  UIADD3 UR16, UPT, UPT, UR7, 0xb800, URZ ;  /* 0x0000b80007107890 */ /* 0x000fe2000fffe0ff */
[----:B------:R-:W-:Y:S01]  /*4060*/  R2UR.FILL UR31, R14 ;  /* 0x000000000e1f72ca */ /* 0x000fe200004e0000 */
[----:B------:R-:W-:Y:S01]  /*4070*/  UIADD3 UR17, UPT, UPT, UR57, 0x10, URZ ;  /* 0x0000001039117890 */ /* 0x000fe2000fffe0ff */
[----:B------:R-:W-:Y:S01]  /*4080*/  R2UR.FILL UR30, R13 ;  /* 0x000000000d1e72ca */ /* 0x000fe200004e0000 */
[----:B------:R-:W-:Y:S01]  /*4090*/  ULOP3.LUT UR7, UR6, UR5, URZ, 0x3c, !UPT ;  /* 0x0000000506077292 */ /* 0x000fe2000f8e3cff */
[----:B------:R-:W-:Y:S01]  /*40a0*/  R2UR.FILL UR23, R11 ;  /* 0x000000000b1772ca */ /* 0x000fe200004e0000 */
[----:B------:R-:W-:Y:S01]  /*40b0*/  USEL UR4, UR4, URZ, UP0 ;  /* 0x000000ff04047287 */ /* 0x000fe20008000000 */
[----:B------:R-:W-:Y:S01]  /*40c0*/  R2UR.FILL UR22, R10 ;  /* 0x000000000a1672ca */ /* 0x000fe200004e0000 */
[----:B------:R-:W-:-:S02]  /*40d0*/  UIADD3 UR72, UPT, UPT, UR72, 0xc800, URZ ;  /* 0x0000c80048487890 */ /* 0x000fc4000fffe0ff */
[----:B------:R-:W-:Y:S02]  /*40e0*/  UIADD3 UR73, UPT, UPT, UR57, 0x10, URZ ;  /* 0x0000001039497890 */ /* 0x000fe4000fffe0ff */
[----:B------:R-:W-:Y:S02]  /*40f0*/  UIADD3 UR64, UPT, UPT, UR64, 0xd800, URZ ;  /* 0x0000d80040407890 */ /* 0x000fe4000fffe0ff */
[----:B------:R-:W-:Y:S02]  /*4100*/  UIADD3 UR65, UPT, UPT, UR57, 0x10, URZ ;  /* 0x0000001039417890 */ /* 0x000fe4000fffe0ff */
[----:B------:R-:W-:Y:S01]  /*4110*/  UIADD3 UR56, UPT, UPT, UR56, 0xe800, URZ ;  /* 0x0000e80038387890 */ /* 0x000fe2000fffe0ff */
[----:B-1----:R-:W-:Y:S01]  /*4120*/  IMAD.U32 R5, RZ, RZ, UR27 ;  /* 0x0000001bff057e24 */ /* 0x002fe2000f8e00ff */
[----:B------:R-:W-:Y:S02]  /*4130*/  UIADD3 UR57, UPT, UPT, UR57, 0x10, URZ ;  /* 0x0000001039397890 */ /* 0x000fe4000fffe0ff */
[----:B------:R-:W-:Y:S01]  /*4140*/  USHF.L.U32 UR6, UR7, 0x1f, URZ ;  /* 0x0000001f07067899 */ /* 0x000fe200080006ff */
[----:B------:R-:W-:Y:S01]  /*4150*/  UMOV UR26, URZ ;  /* 0x000000ff001a7c82 */ /* 0x000fe20008000000 */
[----:B------:R-:W-:Y:S01]  /*4160*/  ULEA UR5, UR4, UR9, 0x3 ;  /* 0x0000000904057291 */ /* 0x000fe2000f8e18ff */
[----:B------:R1:W-:Y:S01]  /*4170*/  UTMALDG.4D [UR24], [UR32], desc[URZ] ;  /* 0x0000ff18200075b4 */ /* 0x0003e20008019000 */
[----:B------:R-:W-:Y:S01]  /*4180*/  UMOV UR18, 0x10 ;  /* 0x0000001000127882 */ /* 0x000fe20000000000 */
[----:B------:R-:W-:Y:S01]  /*4190*/  UMOV UR20, UR28 ;  /* 0x0000001c00147c82 */ /* 0x000fe20008000000 */
[----:B------:R-:W-:Y:S01]  /*41a0*/  UMOV UR21, UR29 ;  /* 0x0000001d00157c82 */ /* 0x000fe20008000000 */
[----:B------:R-:W-:Y:S01]  /*41b0*/  UMOV UR19, UR27 ;  /* 0x0000001b00137c82 */ /* 0x000fe20008000000 */
[----:B------:R-:W-:Y:S01]  /*41c0*/  UMOV UR76, UR28 ;  /* 0x0000001c004c7c82 */ /* 0x000fe20008000000 */
[----:B------:R-:W-:Y:S01]  /*41d0*/  UMOV UR77, UR29 ;  /* 0x0000001d004d7c82 */ /* 0x000fe20008000000 */
[----:B------:R-:W-:Y:S01]  /*41e0*/  UMOV UR75, UR27 ;  /* 0x0000001b004b7c82 */ /* 0x000fe20008000000 */
[----:B------:R2:W-:Y:S01]  /*41f0*/  UTMALDG.4D [UR16], [UR70], desc[URZ] ;  /* 0x0000ff10460075b4 */ /* 0x0005e20008019000 */
[----:B------:R-:W-:Y:S01]  /*4200*/  UMOV UR68, UR28 ;  /* 0x0000001c00447c82 */ /* 0x000fe20008000000 */
[----:B------:R-:W-:Y:S01]  /*4210*/  UMOV UR69, UR29 ;  /* 0x0000001d00457c82 */ /* 0x000fe20008000000 */
[----:B------:R-:W-:Y:S01]  /*4220*/  UMOV UR67, UR27 ;  /* 0x0000001b00437c82 */ /* 0x000fe20008000000 */
[----:B------:R-:W-:Y:S01]  /*4230*/  UMOV UR60, UR28 ;  /* 0x0000001c003c7c82 */ /* 0x000fe20008000000 */
[----:B------:R-:W-:Y:S01]  /*4240*/  UMOV UR61, UR29 ;  /* 0x0000001d003d7c82 */ /* 0x000fe20008000000 */
[----:B------:R-:W-:Y:S01]  /*4250*/  UMOV UR59, UR27 ;  /* 0x0000001b003b7c82 */ /* 0x000fe20008000000 */
[----:B------:R3:W-:Y:S01]  /*4260*/  UTMALDG.4D [UR72], [UR62], desc[URZ] ;  /* 0x0000ff483e0075b4 */ /* 0x0007e20008019000 */
[----:B------:R3:W-:Y:S01]  /*4270*/  UTMALDG.4D [UR64], [UR54], desc[URZ] ;  /* 0x0000ff40360075b4 */ /* 0x0007e20008019000 */
[----:B------:R3:W-:Y:S01]  /*4280*/  UTMALDG.4D [UR56], [UR46], desc[URZ] ;  /* 0x0000ff382e0075b4 */ /* 0x0007e20008019000 */
[----:B-1----:R-:W-:-:S02]  /*4290*/  R2UR.FILL UR26, R12 ;  /* 0x000000000c1a72ca */ /* 0x002fc400004e0000 */
[----:B--2---:R-:W-:Y:S01]  /*42a0*/  R2UR.FILL UR18, R9 ;  /* 0x00000000091272ca */ /* 0x004fe200004e0000 */
[----:B------:R-:W-:-:S04]  /*42b0*/  IMAD.U32 R9, RZ, RZ, UR6 ;  /* 0x00000006ff097e24 */ /* 0x000fc8000f8e00ff */
[----:B------:R-:W1:Y:S02]  /*42c0*/  SYNCS.PHASECHK.TRANS64.TRYWAIT P0, [UR5+0x58], R9 ;  /* 0x00005809ff0075a7 */ /* 0x000e640008001105 */
[----:B-1-3--:R-:W-:Y:S08]  /*42d0*/  @!P0 BRA `(.L_x_32) ;  /* 0x0000009400e88947 */ /* 0x00aff00003800000 */
.L_x_87:
[----:B------:R-:W-:Y:S02]  /*42e0*/  R2UR UR19, R5 ;  /* 0x00000000051372ca */ /* 0x000fe400000e0000 */
[----:B------:R-:W-:Y:S02]  /*42f0*/  ELECT P0, URZ, PT ;  /* 0x0000000000ff782f */ /* 0x000fe40003800000 */
[----:B------:R-:W-:Y:S01]  /*4300*/  R2UR UR15, R7 ;  /* 0x00000000070f72ca */ /* 0x000fe200000e0000 */
[----:B------:R-:W-:Y:S01]  /*4310*/  UIMAD UR48, UR4, 0x5000, UR9 ;  /* 0x00005000043078a4 */ /* 0x000fe2000f8e0209 */
[----:B------:R-:W-:Y:S01]  /*4320*/  R2UR UR6, R8 ;  /* 0x00000000080672ca */ /* 0x000fe200000e0000 */
[----:B------:R-:W-:Y:S02]  /*4330*/  UIMAD UR40, UR4, 0x5000, UR9 ;  /* 0x00005000042878a4 */ /* 0x000fe4000f8e0209 */
[----:B------:R-:W-:Y:S02]  /*4340*/  UIMAD UR32, UR4, 0x5000, UR9 ;  /* 0x00005000042078a4 */ /* 0x000fe4000f8e0209 */
[----:B------:R-:W-:-:S02]  /*4350*/  UIMAD UR24, UR4, 0x5000, UR9 ;  /* 0x00005000041878a4 */ /* 0x000fc4000f8e0209 */
[----:B------:R-:W-:Y:S02]  /*4360*/  UIMAD UR16, UR4, 0x5000, UR9 ;  /* 0x00005000041078a4 */ /* 0x000fe4000f8e0209 */
[----:B------:R-:W-:Y:S01]  /*4370*/  UIADD3 UR49, UPT, UPT, UR5, 0x10, URZ ;  /* 0x0000001005317890 */ /* 0x000fe2000fffe0ff */
[----:B------:R2:W-:Y:S01]  /*4380*/  @P0 SYNCS.ARRIVE.TRANS64 RZ, [UR5+0x10], R4 ;  /* 0x00001004ffff09a7 */ /* 0x0005e20008000005 */
[----:B------:R-:W-:Y:S02]  /*4390*/  UIADD3 UR48, UPT, UPT, UR48, 0xa800, URZ ;  /* 0x0000a80030307890 */ /* 0x000fe4000fffe0ff */
[----:B------:R-:W-:Y:S02]  /*43a0*/  UIADD3 UR41, UPT, UPT, UR5, 0x10, URZ ;  /* 0x0000001005297890 */ /* 0x000fe4000fffe0ff */
[----:B------:R-:W-:Y:S02]  /*43b0*/  UIADD3 UR40, UPT, UPT, UR40, 0xb800, URZ ;  /* 0x0000b80028287890 */ /* 0x000fe4000fffe0ff */
[----:B------:R-:W-:-:S02]  /*43c0*/  UIADD3 UR33, UPT, UPT, UR5, 0x10, URZ ;  /* 0x0000001005217890 */ /* 0x000fc4000fffe0ff */
[----:B------:R-:W-:Y:S02]  /*43d0*/  UIADD3 UR32, UPT, UPT, UR32, 0xc800, URZ ;  /* 0x0000c80020207890 */ /* 0x000fe4000fffe0ff */
[----:B------:R-:W-:Y:S02]  /*43e0*/  UIADD3 UR25, UPT, UPT, UR5, 0x10, URZ ;  /* 0x0000001005197890 */ /* 0x000fe4000fffe0ff */
[----:B------:R-:W-:Y:S02]  /*43f0*/  UIADD3 UR24, UPT, UPT, UR24, 0xd800, URZ ;  /* 0x0000d80018187890 */ /* 0x000fe4000fffe0ff */
[----:B------:R-:W-:Y:S02]  /*4400*/  UIADD3 UR17, UPT, UPT, UR5, 0x10, URZ ;  /* 0x0000001005117890 */ /* 0x000fe4000fffe0ff */
[----:B------:R-:W-:Y:S01]  /*4410*/  UIADD3 UR16, UPT, UPT, UR16, 0xe800, URZ ;  /* 0x0000e80010107890 */ /* 0x000fe2000fffe0ff */
[----:B------:R-:W-:Y:S01]  /*4420*/  UMOV UR51, UR19 ;  /* 0x0000001300337c82 */ /* 0x000fe20008000000 */
        /* <DEDUP_REMOVED lines=14> */
[----:B------:R-:W-:Y:S01]  /*4510*/  UIADD3 UR4, UPT, UPT, UR4, 0x1, URZ ;  /* 0x0000000104047890 */ /* 0x000fe2000fffe0ff */
[----:B------:R2:W-:Y:S01]  /*4520*/  UTMALDG.4D [UR40], [UR30], desc[URZ] ;  /* 0x0000ff281e0075b4 */ /* 0x0005e20008019000 */
[----:B------:R-:W-:-:S02]  /*4530*/  UIADD3 UR8, UPT, UPT, UR8, 0x1, URZ ;  /* 0x0000000108087890 */ /* 0x000fc4000fffe0ff */
[----:B------:R-:W-:Y:S02]  /*4540*/  UISETP.NE.AND UP0, UPT, UR4, 0x9, UPT ;  /* 0x000000090400788c */ /* 0x000fe4000bf05270 */
[----:B------:R-:W-:Y:S02]  /*4550*/  UIADD3 UR14, UPT, UPT, UR14, -0x80, URZ ;  /* 0xffffff800e0e7890 */ /* 0x000fe4000fffe0ff */
[----:B------:R-:W-:Y:S01]  /*4560*/  USEL UR5, URZ, 0x1, UP0 ;  /* 0x00000001ff057887 */ /* 0x000fe20008000000 */
[----:B------:R2:W-:Y:S01]  /*4570*/  UTMALDG.4D [UR32], [UR22], desc[URZ] ;  /* 0x0000ff20160075b4 */ /* 0x0005e20008019000 */
[----:B------:R-:W-:Y:S02]  /*4580*/  USEL UR4, UR4, URZ, UP0 ;  /* 0x000000ff04047287 */ /* 0x000fe40008000000 */
[----:B------:R-:W-:Y:S02]  /*4590*/  UISETP.NE.AND UP0, UPT, UR8, -0x1, UPT ;  /* 0xffffffff0800788c */ /* 0x000fe4000bf05270 */
[----:B------:R-:W-:Y:S01]  /*45a0*/  ULOP3.LUT UR6, UR7, UR5, URZ, 0x3c, !UPT ;  /* 0x0000000507067292 */ /* 0x000fe2000f8e3cff */
[----:B------:R2:W-:Y:S01]  /*45b0*/  UTMALDG.4D [UR24], [UR12], desc[URZ] ;  /* 0x0000ff180c0075b4 */ /* 0x0005e20008019000 */
[----:B------:R2:W-:Y:S05]  /*45c0*/  UTMALDG.4D [UR16], [UR10], desc[URZ] ;  /* 0x0000ff100a0075b4 */ /* 0x0005ea0008019000 */
[----:B--2---:R-:W-:Y:S05]  /*45d0*/  BRA.U UP0, `(.L_x_33) ;  /* 0xfffffff900287547 */ /* 0x004fea000b83ffff */
.L_x_27:
[----:B------:R-:W-:Y:S01]  /*45e0*/  UIADD3 UR5, UPT, UPT, UR4, 0x2, URZ ;  /* 0x0000000204057890 */ /* 0x000fe2000fffe0ff */
[----:B------:R-:W2:Y:S01]  /*45f0*/  S2UR UR9, SR_CgaCtaId ;  /* 0x00000000000979c3 */ /* 0x000ea20000008800 */
[----:B------:R-:W-:-:S04]  /*4600*/  UISETP.NE.AND UP0, UPT, UR4, 0x8, UPT ;  /* 0x000000080400788c */ /* 0x000fc8000bf05270 */
[----:B------:R-:W-:-:S04]  /*4610*/  USEL UR5, UR5, 0x1, UP0 ;  /* 0x0000000105057887 */ /* 0x000fc80008000000 */
[----:B------:R-:W-:Y:S02]  /*4620*/  UIADD3 UR7, UPT, UPT, UR5, 0x1, URZ ;  /* 0x0000000105077890 */ /* 0x000fe4000fffe0ff */
[----:B------:R-:W-:-:S04]  /*4630*/  UISETP.NE.AND UP1, UPT, UR5, 0x9, UPT ;  /* 0x000000090500788c */ /* 0x000fc8000bf25270 */
[----:B------:R-:W-:Y:S02]  /*4640*/  USEL UR5, UR7, 0x1, UP1 ;  /* 0x0000000107057887 */ /* 0x000fe40008800000 */
[----:B------:R-:W-:Y:S02]  /*4650*/  UISETP.EQ.XOR UP1, UPT, UR4, 0x8, !UP1 ;  /* 0x000000080400788c */ /* 0x000fe4000cf22a70 */
[----:B------:R-:W-:Y:S02]  /*4660*/  UIADD3 UR7, UPT, UPT, UR5, 0x1, URZ ;  /* 0x0000000105077890 */ /* 0x000fe4000fffe0ff */
[----:B------:R-:W-:Y:S02]  /*4670*/  UISETP.NE.AND UP0, UPT, UR5, 0x9, UPT ;  /* 0x000000090500788c */ /* 0x000fe4000bf05270 */
[----:B------:R-:W-:Y:S02]  /*4680*/  UISETP.EQ.XOR UP1, UPT, UR5, 0x9, UP1 ;  /* 0x000000090500788c */ /* 0x000fe40008f22a70 */
[----:B------:R-:W-:-:S04]  /*4690*/  USEL UR7, UR7, 0x1, UP0 ;  /* 0x0000000107077887 */ /* 0x000fc80008000000 */
        /* <DEDUP_REMOVED lines=15> */
[----:B------:R-:W-:-:S03]  /*4790*/  USEL UR4, UR5, 0x1, UP0 ;  /* 0x0000000105047887 */ /* 0x000fc60008000000 */
[----:B------:R-:W-:Y:S01]  /*47a0*/  UMOV UR5, 0x400 ;  /* 0x0000040000057882 */ /* 0x000fe20000000000 */
[----:B------:R-:W-:Y:S02]  /*47b0*/  UISETP.EQ.XOR UP1, UPT, UR4, 0x9, UP1 ;  /* 0x000000090400788c */ /* 0x000fe40008f22a70 */
[----:B------:R-:W-:Y:S02]  /*47c0*/  UISETP.NE.AND UP0, UPT, UR4, 0x9, UPT ;  /* 0x000000090400788c */ /* 0x000fe4000bf05270 */
[----:B------:R-:W-:Y:S02]  /*47d0*/  USEL UR7, URZ, 0x1, !UP1 ;  /* 0x00000001ff077887 */ /* 0x000fe4000c800000 */
[----:B--2---:R-:W-:Y:S02]  /*47e0*/  ULEA UR5, UR9, UR5, 0x18 ;  /* 0x0000000509057291 */ /* 0x004fe4000f8ec0ff */
[----:B------:R-:W-:Y:S02]  /*47f0*/  ULOP3.LUT UR6, UR6, UR7, URZ, 0x3c, !UPT ;  /* 0x0000000706067292 */ /* 0x000fe4000f8e3cff */
[----:B------:R-:W-:-:S02]  /*4800*/  USEL UR4, UR4, URZ, UP0 ;  /* 0x000000ff04047287 */ /* 0x000fc40008000000 */
[----:B------:R-:W-:Y:S02]  /*4810*/  USHF.L.U32 UR6, UR6, 0x1f, URZ ;  /* 0x0000001f06067899 */ /* 0x000fe400080006ff */
[----:B------:R-:W-:-:S04]  /*4820*/  ULEA UR4, UR4, UR5, 0x3 ;  /* 0x0000000504047291 */ /* 0x000fc8000f8e18ff */
[----:B------:R-:W-:-:S05]  /*4830*/  MOV R4, UR6 ;  /* 0x0000000600047c02 */ /* 0x000fca0008000f00 */
[----:B------:R-:W2:Y:S02]  /*4840*/  SYNCS.PHASECHK.TRANS64.TRYWAIT P0, [UR4+0x58], R4 ;  /* 0x00005804ff0075a7 */ /* 0x000ea40008001104 */
[----:B--2---:R-:W-:Y:S05]  /*4850*/  @!P0 BRA `(.L_x_34) ;  /* 0x0000009000a88947 */ /* 0x004fea0003800000 */
.L_x_89:
[----:B------:R-:W-:Y:S01]  /*4860*/  ELECT P0, URZ, PT ;  /* 0x0000000000ff782f */ /* 0x000fe20003800000 */
[----:B------:R-:W-:-:S12]  /*4870*/  IMAD.U32 R6, R6, -0x80000000, RZ ;  /* 0x8000000006067824 */ /* 0x000fd800078e00ff */
[----:B-1----:R-:W-:-:S04]  /*4880*/  @P0 MOV R4, 0x5000 ;  /* 0x0000500000040802 */ /* 0x002fc80000000f00 */
[----:B------:R1:W-:Y:S01]  /*4890*/  @P0 SYNCS.ARRIVE.TRANS64 RZ, [UR4+0x10], R4 ;  /* 0x00001004ffff09a7 */ /* 0x0003e20008000004 */
[----:B------:R-:W2:Y:S02]  /*48a0*/  SYNCS.PHASECHK.TRANS64.TRYWAIT P0, [UR5+0x8], R6 ;  /* 0x00000806ff0075a7 */ /* 0x000ea40008001105 */
[----:B-12---:R-:W-:Y:S05]  /*48b0*/  @!P0 BRA `(.L_x_35) ;  /* 0x0000009000b48947 */ /* 0x006fea0003800000 */
.L_x_91:
[----:B------:R-:W-:-:S13]  /*48c0*/  ELECT P0, URZ, PT ;  /* 0x0000000000ff782f */ /* 0x000fda0003800000 */
[----:B-1----:R-:W-:-:S04]  /*48d0*/  @P0 MOV R4, 0x5000 ;  /* 0x0000500000040802 */ /* 0x002fc80000000f00 */
[----:B------:R2:W-:Y:S03]  /*48e0*/  @P0 SYNCS.ARRIVE.TRANS64 RZ, [UR5], R4 ;  /* 0x00000004ffff09a7 */ /* 0x0005e60008000005 */
.L_x_5:
[----:B------:R-:W-:-:S13]  /*48f0*/  R2UR UR4, R0 ;  /* 0x00000000000472ca */ /* 0x000fda00000e0000 */
[----:B------:R-:W-:-:S09]  /*4900*/  UISETP.GT.AND UP0, UPT, UR4, 0x3, UPT ;  /* 0x000000030400788c */ /* 0x000fd2000bf04270 */
[----:B------:R-:W-:Y:S05]  /*4910*/  BRA.U UP0, `(.L_x_3) ;  /* 0x0000007500707547 */ /* 0x000fea000b800000 */
.L_x_36:
[----:B------:R-:W-:-:S08]  /*4920*/  NOP ;  /* 0x0000000000007918 */ /* 0x000fd00000000000 */
[----:B------:R-:W4:Y:S02]  /*4930*/  USETMAXREG.TRY_ALLOC.CTAPOOL UP0, 0xc8 ;  /* 0x000000c8000079c8 */ /* 0x000f240008000600 */
[----:B----4-:R-:W-:Y:S05]  /*4940*/  BRA.U !UP0, `(.L_x_36) ;  /* 0xfffffffd08f47547 */ /* 0x010fea000b83ffff */
[----:B---3--:R-:W3:Y:S01]  /*4950*/  S2UR UR5, SR_CTAID.X ;  /* 0x00000000000579c3 */ /* 0x008ee20000002500 */
[----:B------:R-:W3:Y:S01]  /*4960*/  LDCU UR4, c[0x0][0x60c] ;  /* 0x0000c180ff0477ac */ /* 0x000ee20008000800 */
[----:B-1----:R-:W-:Y:S01]  /*4970*/  UMOV UR10, 0x1 ;  /* 0x00000001000a7882 */ /* 0x002fe20000000000 */
[----:B---3--:R-:W-:-:S05]  /*4980*/  UISETP.GE.AND UP0, UPT, UR5, UR4, UPT ;  /* 0x000000040500728c */ /* 0x008fca000bf06270 */
[----:B------:R-:W-:Y:S06]  /*4990*/  BAR.SYNC.DEFER_BLOCKING 0x2, 0x120 ;  /* 0x0084800000007b1d */ /* 0x000fec0000010000 */
[----:B------:R-:W-:Y:S05]  /*49a0*/  BRA.U UP0, `(.L_x_37) ;  /* 0x00000075002c7547 */ /* 0x000fea000b800000 */
[----:B------:R-:W1:Y:S01]  /*49b0*/  S2UR UR4, SR_CgaCtaId ;  /* 0x00000000000479c3 */ /* 0x000e620000008800 */
[----:B------:R-:W-:Y:S01]  /*49c0*/  UMOV UR7, 0x400 ;  /* 0x0000040000077882 */ /* 0x000fe20000000000 */
[----:B--2---:R-:W-:Y:S01]  /*49d0*/  HFMA2 R4, -RZ, RZ, -0.0 , 0 ;  /* 0x80000000ff047431 */ /* 0x004fe200000001ff */
[----:B------:R-:W2:Y:S01]  /*49e0*/  LDCU.U8 UR10, c[0x0][0x644] ;  /* 0x0000c880ff0a77ac */ /* 0x000ea20008000000 */
[----:B------:R-:W3:Y:S04]  /*49f0*/  LDCU.U8 UR8, c[0x0][0x645] ;  /* 0x0000c8a0ff0877ac */ /* 0x000ee80008000000 */
[----:B------:R-:W4:Y:S01]  /*4a00*/  S2UR UR9, SR_CTAID.X ;  /* 0x00000000000979c3 */ /* 0x000f220000002500 */
[----:B------:R-:W5:Y:S01]  /*4a10*/  LDCU UR6, c[0x0][0x654] ;  /* 0x0000ca80ff0677ac */ /* 0x000f620008000800 */
[----:B------:R-:W2:Y:S01]  /*4a20*/  LDCU UR14, c[0x0][0x38c] ;  /* 0x00007180ff0e77ac */ /* 0x000ea20008000800 */
[----:B------:R-:W2:Y:S01]  /*4a30*/  LDCU UR17, c[0x0][0x380] ;  /* 0x00007000ff1177ac */ /* 0x000ea20008000800 */
[----:B-1----:R-:W-:Y:S01]  /*4a40*/  ULEA UR7, UR4, UR7, 0x18 ;  /* 0x0000000704077291 */ /* 0x002fe2000f8ec0ff */
[----:B------:R-:W4:Y:S08]  /*4a50*/  LDCU UR4, c[0x0][0x640] ;  /* 0x0000c800ff0477ac */ /* 0x000f300008000800 */
[----:B------:R-:W1:Y:S01]  /*4a60*/  SYNCS.PHASECHK.TRANS64.TRYWAIT P0, [UR7+0xd8], R4 ;  /* 0x0000d804ff0075a7 */ /* 0x000e620008001107 */
[----:B----4-:R-:W-:-:S04]  /*4a70*/  UIMAD.WIDE.U32 UR4, UR9, UR4, URZ ;  /* 0x00000004090472a5 */ /* 0x010fc8000f8e00ff */
[----:B------:R-:W-:-:S04]  /*4a80*/  UIADD3 UR4, UPT, UPT, -UR5, UR9, URZ ;  /* 0x0000000905047290 */ /* 0x000fc8000fffe1ff */
[----:B--2---:R-:W-:Y:S01]  /*4a90*/  USHF.R.U32.HI UR4, URZ, UR10, UR4 ;  /* 0x0000000aff047299 */ /* 0x004fe20008011604 */
[----:B------:R-:W2:Y:S03]  /*4aa0*/  LDCU.U8 UR10, c[0x0][0x650] ;  /* 0x0000ca00ff0a77ac */ /* 0x000ea60008000000 */
[----:B------:R-:W-:Y:S01]  /*4ab0*/  UIADD3 UR4, UPT, UPT, UR5, UR4, URZ ;  /* 0x0000000405047290 */ /* 0x000fe2000fffe0ff */
[----:B------:R-:W4:Y:S03]  /*4ac0*/  LDCU UR5, c[0x0][0x634] ;  /* 0x0000c680ff0577ac */ /* 0x000f260008000800 */
[----:B---3--:R-:W-:Y:S01]  /*4ad0*/  USHF.R.U32.HI UR4, URZ, UR8, UR4 ;  /* 0x00000008ff047299 */ /* 0x008fe20008011604 */
[----:B------:R-:W2:Y:S03]  /*4ae0*/  LDCU.U8 UR8, c[0x0][0x638] ;  /* 0x0000c700ff0877ac */ /* 0x000ea60008000000 */
[----:B-----5:R-:W-:Y:S01]  /*4af0*/  UISETP.GE.AND UP0, UPT, UR4, UR6, UPT ;  /* 0x000000060400728c */ /* 0x020fe2000bf06270 */
[----:B------:R-:W3:Y:S01]  /*4b00*/  LDCU UR6, c[0x0][0x63c] ;  /* 0x0000c780ff0677ac */ /* 0x000ee20008000800 */
[----:B------:R-:W-:-:S09]  /*4b10*/  UIADD3 UR4, UPT, UPT, -UR4, URZ, URZ ;  /* 0x000000ff04047290 */ /* 0x000fd2000fffe1ff */
[----:B----4-:R-:W4:Y:S01]  /*4b20*/  @UP0 LDCU UR5, c[0x0][0x64c] ;  /* 0x0000c980ff0507ac */ /* 0x010f220008000800 */
[----:B--2---:R-:W-:Y:S02]  /*4b30*/  USEL UR8, UR8, UR10, !UP0 ;  /* 0x0000000a08087287 */ /* 0x004fe4000c000000 */
[----:B---3--:R-:W-:Y:S01]  /*4b40*/  UIMAD UR6, UR4, UR6, UR9 ;  /* 0x00000006040672a4 */ /* 0x008fe2000f8e0209 */
[----:B-1--4-:R-:W-:Y:S11]  /*4b50*/  @!P0 BRA `(.L_x_38) ;  /* 0x0000009000288947 */ /* 0x012ff60003800000 */
.L_x_93:
[----:B------:R-:W2:Y:S01]  /*4b60*/  SYNCS.PHASECHK.TRANS64.TRYWAIT P0, [UR7+0xa0], RZ ;  /* 0x0000a0ffff0075a7 */ /* 0x000ea20008001107 */
[----:B------:R-:W3:Y:S01]  /*4b70*/  LDCU.U8 UR9, c[0x0][0x639] ;  /* 0x0000c720ff0977ac */ /* 0x000ee20008000000 */
[C---:B------:R-:W-:Y:S01]  /*4b80*/  IMAD.U32 R84, R3.reuse, 0x10000, RZ ;  /* 0x0001000003547824 */ /* 0x040fe200078e00ff */
[----:B------:R-:W-:Y:S01]  /*4b90*/  LOP3.LUT R5, R3, 0x7f, RZ, 0xc0, !PT ;  /* 0x0000007f03057812 */ /* 0x000fe200078ec0ff */
[----:B------:R-:W-:Y:S01]  /*4ba0*/  IMAD.U32 R37, RZ, RZ, UR17 ;  /* 0x00000011ff257e24 */ /* 0x000fe2000f8e00ff */
[----:B------:R-:W3:Y:S02]  /*4bb0*/  LDCU.U8 UR10, c[0x0][0x651] ;  /* 0x0000ca20ff0a77ac */ /* 0x000ee40008000000 */
[----:B------:R-:W-:Y:S01]  /*4bc0*/  LOP3.LUT R84, R84, 0x600000, RZ, 0xc0, !PT ;  /* 0x0060000054547812 */ /* 0x000fe200078ec0ff */
[----:B------:R-:W-:Y:S01]  /*4bd0*/  UIMAD.WIDE.U32 UR4, UR6, UR5, URZ ;  /* 0x00000005060472a5 */ /* 0x000fe2000f8e00ff */
[----:B------:R-:W4:Y:S01]  /*4be0*/  LDCU UR15, c[0x0][0x614] ;  /* 0x0000c280ff0f77ac */ /* 0x000f220008000800 */
[----:B------:R-:W-:-:S02]  /*4bf0*/  ULOP3.LUT UR8, UR8, 0xff, URZ, 0xc0, !UPT ;  /* 0x000000ff08087892 */ /* 0x000fc4000f8ec0ff */
[----:B------:R-:W-:Y:S01]  /*4c00*/  UIADD3 UR4, UPT, UPT, UR6, -UR5, URZ ;  /* 0x8000000506047290 */ /* 0x000fe2000fffe0ff */
[----:B------:R-:W-:Y:S01]  /*4c10*/  UMOV UR18, 0x0 ;  /* 0x0000000000127882 */ /* 0x000fe20000000000 */
[----:B------:R-:W-:Y:S02]  /*4c20*/  UMOV UR19, 0x1 ;  /* 0x0000000100137882 */ /* 0x000fe40000000000 */
[----:B------:R-:W-:Y:S02]  /*4c30*/  USHF.R.U32.HI UR4, URZ, UR8, UR4 ;  /* 0x00000008ff047299 */ /* 0x000fe40008011604 */
[----:B---3--:R-:W-:Y:S02]  /*4c40*/  USEL UR6, UR9, UR10, !UP0 ;  /* 0x0000000a09067287 */ /* 0x008fe4000c000000 */
[----:B------:R-:W-:Y:S02]  /*4c50*/  UIADD3 UR4, UPT, UPT, UR5, UR4, URZ ;  /* 0x0000000405047290 */ /* 0x000fe4000fffe0ff */
[----:B------:R-:W-:-:S02]  /*4c60*/  ULOP3.LUT UR6, UR6, 0xff, URZ, 0xc0, !UPT ;  /* 0x000000ff06067892 */ /* 0x000fc4000f8ec0ff */
[----:B------:R-:W-:Y:S02]  /*4c70*/  UIADD3 UR8, UPT, UPT, UR14, -UR17, URZ ;  /* 0x800000110e087290 */ /* 0x000fe4000fffe0ff */
[----:B------:R-:W-:Y:S02]  /*4c80*/  USHF.R.U32.HI UR11, URZ, UR6, UR4 ;  /* 0x00000006ff0b7299 */ /* 0x000fe40008011604 */
[----:B------:R-:W-:Y:S02]  /*4c90*/  UIADD3 UR10, UPT, UPT, UR14, -0x1, URZ ;  /* 0xffffffff0e0a7890 */ /* 0x000fe4000fffe0ff */
[----:B----4-:R-:W-:Y:S02]  /*4ca0*/  UIADD3 UR4, UPT, UPT, -UR11, UR15, URZ ;  /* 0x0000000f0b047290 */ /* 0x010fe4000fffe1ff */
[----:B------:R-:W-:Y:S02]  /*4cb0*/  UIADD3 UR5, UPT, UPT, -UR14, URZ, URZ ;  /* 0x000000ff0e057290 */ /* 0x000fe4000fffe1ff */
[----:B------:R-:W-:-:S02]  /*4cc0*/  ULEA UR9, UR4, UR8, 0x7 ;  /* 0x0000000804097291 */ /* 0x000fc4000f8e38ff */
[----:B------:R-:W-:Y:S02]  /*4cd0*/  USHF.R.S32.HI UR4, URZ, 0x1f, UR10 ;  /* 0x0000001fff047899 */ /* 0x000fe4000801140a */
[----:B------:R-:W-:Y:S02]  /*4ce0*/  USHF.R.S32.HI UR5, URZ, 0x1f, UR5 ;  /* 0x0000001fff057899 */ /* 0x000fe40008011405 */
[----:B------:R-:W-:Y:S02]  /*4cf0*/  UIADD3 UR6, UPT, UPT, -UR9, URZ, URZ ;  /* 0x000000ff09067290 */ /* 0x000fe4000fffe1ff */
[----:B------:R-:W-:Y:S02]  /*4d00*/  ULEA.HI UR10, UR4, UR10, URZ, 0x7 ;  /* 0x0000000a040a7291 */ /* 0x000fe4000f8f38ff */
[----:B------:R-:W-:Y:S02]  /*4d10*/  ULEA.HI UR8, UR5, -UR14, URZ, 0x7 ;  /* 0x8000000e05087291 */ /* 0x000fe4000f8f38ff */
[----:B------:R-:W-:-:S02]  /*4d20*/  USHF.R.S32.HI UR4, URZ, 0x1f, UR6 ;  /* 0x0000001fff047899 */ /* 0x000fc40008011406 */
[----:B------:R-:W-:Y:S02]  /*4d30*/  UIADD3 UR5, UPT, UPT, UR9, -0x1, URZ ;  /* 0xffffffff09057890 */ /* 0x000fe4000fffe0ff */
[----:B------:R-:W-:Y:S02]  /*4d40*/  UISETP.GT.AND UP0, UPT, UR14, URZ, UPT ;  /* 0x000000ff0e00728c */ /* 0x000fe4000bf04270 */
[----:B------:R-:W-:Y:S02]  /*4d50*/  ULEA.HI UR4, UR4, -UR9, URZ, 0x7 ;  /* 0x8000000904047291 */ /* 0x000fe4000f8f38ff */
[----:B------:R-:W-:Y:S02]  /*4d60*/  USHF.R.S32.HI UR6, URZ, 0x1f, UR5 ;  /* 0x0000001fff067899 */ /* 0x000fe40008011405 */
[----:B------:R-:W-:Y:S02]  /*4d70*/  USHF.R.S32.HI UR4, URZ, 0x7, UR4 ;  /* 0x00000007ff047899 */ /* 0x000fe40008011404 */
[----:B------:R-:W-:-:S02]  /*4d80*/  USHF.R.S32.HI UR8, URZ, 0x7, UR8 ;  /* 0x00000007ff087899 */ /* 0x000fc40008011408 */
[----:B------:R-:W-:Y:S02]  /*4d90*/  UISETP.GT.AND UP1, UPT, UR9, URZ, UPT ;  /* 0x000000ff0900728c */ /* 0x000fe4000bf24270 */
[----:B------:R-:W-:Y:S02]  /*4da0*/  ULEA.HI UR5, UR6, UR5, URZ, 0x7 ;  /* 0x0000000506057291 */ /* 0x000fe4000f8f38ff */
[----:B------:R-:W-:Y:S02]  /*4db0*/  UIADD3 UR6, UPT, UPT, -UR4, URZ, URZ ;  /* 0x000000ff04067290 */ /* 0x000fe4000fffe1ff */
[----:B------:R-:W-:Y:S02]  /*4dc0*/  @UP0 UIMAD.WIDE UR12, UR10, 0x2000000, UR18 ;  /* 0x020000000a0c08a5 */ /* 0x000fe4000f8e0212 */
[----:B------:R-:W-:Y:S02]  /*4dd0*/  ULEA.HI.SX32 UR5, UR5, 0x1, 0x19 ;  /* 0x0000000105057891 */ /* 0x000fe4000f8fcaff */
[----:B------:R-:W-:-:S05]  /*4de0*/  UIADD3 UR4, UPT, UPT, -UR8, URZ, URZ ;  /* 0x000000ff08047290 */ /* 0x000fca000fffe1ff */
[----:B------:R-:W-:Y:S01]  /*4df0*/  @!UP1 UMOV UR5, UR6 ;  /* 0x0000000600059c82 */ /* 0x000fe20008000000 */
[----:B------:R-:W-:Y:S01]  /*4e00*/  R2UR UR6, R84 ;  /* 0x00000000540672ca */ /* 0x000fe200000e0000 */
[----:B------:R-:W-:Y:S02]  /*4e10*/  @UP0 UMOV UR4, UR13 ;  /* 0x0000000d00040c82 */ /* 0x000fe40008000000 */
[----:B------:R-:W-:-:S04]  /*4e20*/  UISETP.LT.AND UP0, UPT, UR5, UR4, UPT ;  /* 0x000000040500728c */ /* 0x000fc8000bf01270 */
[----:B------:R-:W-:Y:S02]  /*4e30*/  USEL UR12, UR5, UR4, UP0 ;  /* 0x00000004050c7287 */ /* 0x000fe40008000000 */
[----:B------:R-:W-:Y:S02]  /*4e40*/  ULOP3.LUT UR4, URZ, UR11, URZ, 0x33, !UPT ;  /* 0x0000000bff047292 */ /* 0x000fe4000f8e33ff */
[----:B------:R-:W-:Y:S02]  /*4e50*/  UIADD3 UR16, UPT, UPT, UR12, -0x1, URZ ;  /* 0xffffffff0c107890 */ /* 0x000fe4000fffe0ff */
[----:B------:R-:W-:Y:S02]  /*4e60*/  UIADD3 UR4, UPT, UPT, UR4, UR15, URZ ;  /* 0x0000000f04047290 */ /* 0x000fe4000fffe0ff */
[----:B------:R-:W-:-:S04]  /*4e70*/  UISETP.LT.AND UP0, UPT, URZ, UR16, UPT ;  /* 0x00000010ff00728c */ /* 0x000fc8000bf01270 */
[----:B------:R-:W-:Y:S01]  /*4e80*/  USEL UR5, URZ, UR16, !UP0 ;  /* 0x00000010ff057287 */ /* 0x000fe2000c000000 */
[----:B------:R-:W-:-:S03]  /*4e90*/  IMAD.U32 R154, RZ, RZ, UR4 ;  /* 0x00000004ff9a7e24 */ /* 0x000fc6000f8e00ff */
[----:B------:R-:W-:Y:S02]  /*4ea0*/  UIMAD UR4, UR5, -0x80, UR14 ;  /* 0xffffff80050478a4 */ /* 0x000fe4000f8e020e */
[----:B------:R-:W-:Y:S01]  /*4eb0*/  LEA R154, R154, R5, 0x7 ;  /* 0x000000059a9a7211 */ /* 0x000fe200078e38ff */
[----:B--2---:R-:W-:Y:S09]  /*4ec0*/  @!P0 BRA `(.L_x_39) ;  /* 0x0000008c006c8947 */ /* 0x004ff20003800000 */
.L_x_95:
[----:B------:R-:W-:Y:S01]  /*4ed0*/  IMAD.U32 R36, RZ, RZ, UR4 ;  /* 0x00000004ff247e24 */ /* 0x000fe2000f8e00ff */
[----:B------:R-:W-:Y:S01]  /*4ee0*/  IADD3 R37, PT, PT, -R37, UR4, R154 ;  /* 0x0000000425257c10 */ /* 0x000fe2000fffe19a */
[----:B-1----:R-:W1:Y:S01]  /*4ef0*/  LDTM.x32 R4, tmem[UR6] ;  /* 0x00000006000479ee */ /* 0x002e6200082c0000 */
[----:B------:R-:W-:Y:S01]  /*4f00*/  IMAD.MOV.U32 R140, RZ, RZ, -0x1 ;  /* 0xffffffffff8c7424 */ /* 0x000fe200078e00ff */
[C---:B------:R-:W-:Y:S02]  /*4f10*/  LOP3.LUT R85, R84.reuse, 0x20, RZ, 0xfc, !PT ;  /* 0x0000002054557812 */ /* 0x040fe400078efcff */
[----:B------:R-:W-:Y:S02]  /*4f20*/  VIADDMNMX R36, R37, 0x1, R36, PT ;  /* 0x0000000125247846 */ /* 0x000fe40003800124 */
[----:B------:R-:W-:Y:S02]  /*4f30*/  R2UR UR4, R85 ;  /* 0x00000000550472ca */ /* 0x000fe400000e0000 */
[C---:B------:R-:W-:Y:S01]  /*4f40*/  LOP3.LUT R86, R84.reuse, 0x40, RZ, 0xfc, !PT ;  /* 0x0000004054567812 */ /* 0x040fe200078efcff */
[----:B------:R-:W-:Y:S01]  /*4f50*/  IMAD.MOV R136, RZ, RZ, -R36 ;  /* 0x000000ffff887224 */ /* 0x000fe200078e0a24 */
[----:B------:R-:W-:-:S02]  /*4f60*/  LOP3.LUT R87, R84, 0x60, RZ, 0xfc, !PT ;  /* 0x0000006054577812 */ /* 0x000fc400078efcff */
[----:B------:R-:W-:Y:S02]  /*4f70*/  R2UR UR8, R0 ;  /* 0x00000000000872ca */ /* 0x000fe400000e0000 */
[C---:B------:R-:W-:Y:S02]  /*4f80*/  VIADDMNMX R37, R136.reuse, 0x20, RZ, !PT ;  /* 0x0000002088257846 */ /* 0x040fe400078001ff */
[----:B------:R-:W-:Y:S02]  /*4f90*/  VIADDMNMX R141, R136, 0x60, RZ, !PT ;  /* 0x00000060888d7846 */ /* 0x000fe400078001ff */
[----:B------:R-:W-:Y:S01]  /*4fa0*/  SHF.R.U32.HI R36, RZ, R37, R140 ;  /* 0x00000025ff247219 */ /* 0x000fe2000001168c */
[----:B------:R-:W2:Y:S01]  /*4fb0*/  LDTM.x32 R52, tmem[UR4] ;  /* 0x00000004003479ee */ /* 0x000ea200082c0000 */
[----:B------:R-:W-:Y:S02]  /*4fc0*/  R2UR UR4, R86 ;  /* 0x00000000560472ca */ /* 0x000fe400000e0000 */
[----:B------:R-:W-:-:S02]  /*4fd0*/  R2P PR, R36, 0x7e ;  /* 0x0000007e24007804 */ /* 0x000fc40000000000 */
[----:B------:R-:W-:Y:S01]  /*4fe0*/  SHF.R.U32.HI R141, RZ, R141, R140 ;  /* 0x0000008dff8d7219 */ /* 0x000fe2000001168c */
[----:B------:R-:W-:Y:S01]  /*4ff0*/  USHF.R.S32.HI UR5, URZ, 0x1f, UR8 ;  /* 0x0000001fff057899 */ /* 0x000fe20008011408 */
[----:B------:R-:W-:Y:S02]  /*5000*/  VIADDMNMX R143, R136, 0x80, RZ, !PT ;  /* 0x00000080888f7846 */ /* 0x000fe400078001ff */
[----:B-1----:R-:W-:Y:S01]  /*5010*/  SEL R99, R5, 0xff800000, P1 ;  /* 0xff80000005637807 */ /* 0x002fe20000800000 */
[----:B------:R-:W-:Y:S01]  /*5020*/  ULEA.HI UR5, UR5, UR8, URZ, 0x2 ;  /* 0x0000000805057291 */ /* 0x000fe2000f8f10ff */
[----:B------:R-:W-:Y:S02]  /*5030*/  SEL R88, R6, 0xff800000, P2 ;  /* 0xff80000006587807 */ /* 0x000fe40001000000 */
[----:B------:R-:W-:Y:S01]  /*5040*/  SEL R89, R7, 0xff800000, P3 ;  /* 0xff80000007597807 */ /* 0x000fe20001800000 */
[----:B------:R-:W-:Y:S01]  /*5050*/  ULOP3.LUT UR5, UR5, 0xfffffffc, URZ, 0xc0, !UPT ;  /* 0xfffffffc05057892 */ /* 0x000fe2000f8ec0ff */
[----:B------:R-:W-:-:S02]  /*5060*/  SEL R90, R8, 0xff800000, P4 ;  /* 0xff800000085a7807 */ /* 0x000fc40002000000 */
[----:B------:R-:W-:Y:S01]  /*5070*/  SEL R91, R9, 0xff800000, P5 ;  /* 0xff800000095b7807 */ /* 0x000fe20002800000 */
[----:B------:R-:W-:Y:S01]  /*5080*/  UIADD3 UR13, UPT, UPT, UR8, 0x3, -UR5 ;  /* 0x00000003080d7890 */ /* 0x000fe2000fffe805 */
[----:B------:R-:W-:Y:S02]  /*5090*/  SEL R102, R10, 0xff800000, P6 ;  /* 0xff8000000a667807 */ /* 0x000fe40003000000 */
[C---:B------:R-:W-:Y:S02]  /*50a0*/  R2P PR, R36.reuse.B1, 0x7f ;  /* 0x0000007f24007804 */ /* 0x040fe40000001000 */
[----:B------:R-:W-:Y:S02]  /*50b0*/  LOP3.LUT R5, R36, 0x1, RZ, 0xc0, !PT ;  /* 0x0000000124057812 */ /* 0x000fe400078ec0ff */
[----:B------:R-:W-:Y:S02]  /*50c0*/  R2UR UR5, R86 ;  /* 0x00000000560572ca */ /* 0x000fe400000e0000 */
[----:B------:R-:W-:-:S02]  /*50d0*/  SEL R92, R12, 0xff800000, P0 ;  /* 0xff8000000c5c7807 */ /* 0x000fc40000000000 */
[----:B------:R-:W-:Y:S02]  /*50e0*/  SEL R93, R13, 0xff800000, P1 ;  /* 0xff8000000d5d7807 */ /* 0x000fe40000800000 */
[----:B------:R-:W-:Y:S02]  /*50f0*/  SEL R94, R14, 0xff800000, P2 ;  /* 0xff8000000e5e7807 */ /* 0x000fe40001000000 */
[----:B------:R-:W-:Y:S02]  /*5100*/  SEL R95, R15, 0xff800000, P3 ;  /* 0xff8000000f5f7807 */ /* 0x000fe40001800000 */
[----:B------:R-:W-:Y:S02]  /*5110*/  SEL R96, R16, 0xff800000, P4 ;  /* 0xff80000010607807 */ /* 0x000fe40002000000 */
[----:B------:R-:W-:Y:S02]  /*5120*/  SEL R97, R17, 0xff800000, P5 ;  /* 0xff80000011617807 */ /* 0x000fe40002800000 */
[----:B------:R-:W-:-:S02]  /*5130*/  SEL R108, R18, 0xff800000, P6 ;  /* 0xff800000126c7807 */ /* 0x000fc40003000000 */
[----:B------:R-:W-:-:S05]  /*5140*/  R2P PR, R36.B2, 0x7f ;  /* 0x0000007f24007804 */ /* 0x000fca0000002000 */
[----:B------:R-:W-:Y:S02]  /*5150*/  SEL R100, R20, 0xff800000, P0 ;  /* 0xff80000014647807 */ /* 0x000fe40000000000 */
[----:B------:R-:W-:Y:S02]  /*5160*/  SEL R101, R21, 0xff800000, P1 ;  /* 0xff80000015657807 */ /* 0x000fe40000800000 */
[----:B------:R-:W-:Y:S02]  /*5170*/  SEL R104, R22, 0xff800000, P2 ;  /* 0xff80000016687807 */ /* 0x000fe40001000000 */
[----:B------:R-:W-:Y:S02]  /*5180*/  SEL R105, R23, 0xff800000, P3 ;  /* 0xff80000017697807 */ /* 0x000fe40001800000 */
[----:B------:R-:W-:Y:S02]  /*5190*/  SEL R106, R24, 0xff800000, P4 ;  /* 0xff800000186a7807 */ /* 0x000fe40002000000 */
[----:B------:R-:W-:-:S02]  /*51a0*/  SEL R107, R25, 0xff800000, P5 ;  /* 0xff800000196b7807 */ /* 0x000fc40002800000 */
[----:B------:R-:W-:Y:S02]  /*51b0*/  SEL R112, R26, 0xff800000, P6 ;  /* 0xff8000001a707807 */ /* 0x000fe40003000000 */
[----:B------:R-:W-:-:S05]  /*51c0*/  R2P PR, R36.B3, 0x7f ;  /* 0x0000007f24007804 */ /* 0x000fca0000003000 */
[----:B------:R-:W-:Y:S02]  /*51d0*/  SEL R110, R28, 0xff800000, P0 ;  /* 0xff8000001c6e7807 */ /* 0x000fe40000000000 */
[----:B------:R-:W-:Y:S02]  /*51e0*/  ISETP.NE.U32.AND P0, PT, R5, 0x1, PT ;  /* 0x000000010500780c */ /* 0x000fe40003f05070 */
[----:B------:R-:W-:Y:S02]  /*51f0*/  SEL R111, R29, 0xff800000, P1 ;  /* 0xff8000001d6f7807 */ /* 0x000fe40000800000 */
[----:B------:R-:W-:Y:S02]  /*5200*/  LOP3.LUT P1, RZ, R36, 0x80, RZ, 0xc0, !PT ;  /* 0x0000008024ff7812 */ /* 0x000fe4000782c0ff */
[----:B------:R-:W-:Y:S02]  /*5210*/  SEL R98, R4, 0xff800000, !P0 ;  /* 0xff80000004627807 */ /* 0x000fe40004000000 */
[----:B------:R-:W-:-:S02]  /*5220*/  LOP3.LUT P0, RZ, R36, 0x8000, RZ, 0xc0, !PT ;  /* 0x0000800024ff7812 */ /* 0x000fc4000780c0ff */
[----:B------:R-:W-:Y:S02]  /*5230*/  VIADDMNMX R5, R136, 0x40, RZ, !PT ;  /* 0x0000004088057846 */ /* 0x000fe400078001ff */
[----:B------:R-:W-:Y:S02]  /*5240*/  SEL R103, R11, 0xff800000, P1 ;  /* 0xff8000000b677807 */ /* 0x000fe40000800000 */
[C---:B------:R-:W-:Y:S02]  /*5250*/  LOP3.LUT P1, RZ, R36.reuse, 0x800000, RZ, 0xc0, !PT ;  /* 0x0080000024ff7812 */ /* 0x040fe4000782c0ff */
[----:B------:R-:W-:Y:S02]  /*5260*/  SEL R109, R19, 0xff800000, P0 ;  /* 0xff800000136d7807 */ /* 0x000fe40000000000 */
[----:B------:R-:W-:Y:S02]  /*5270*/  ISETP.GT.AND P0, PT, R36, -0x1, PT ;  /* 0xffffffff2400780c */ /* 0x000fe40003f04270 */
[----:B------:R-:W-:-:S02]  /*5280*/  SHF.R.U32.HI R4, RZ, R5, R140 ;  /* 0x00000005ff047219 */ /* 0x000fc4000001168c */
[----:B------:R-:W-:Y:S02]  /*5290*/  SEL R113, R27, 0xff800000, P1 ;  /* 0xff8000001b717807 */ /* 0x000fe40000800000 */
[----:B------:R-:W-:Y:S02]  /*52a0*/  SEL R114, R30, 0xff800000, P2 ;  /* 0xff8000001e727807 */ /* 0x000fe40001000000 */
[----:B------:R-:W-:Y:S02]  /*52b0*/  SEL R115, R31, 0xff800000, P3 ;  /* 0xff8000001f737807 */ /* 0x000fe40001800000 */
[----:B------:R-:W-:Y:S02]  /*52c0*/  SEL R116, R32, 0xff800000, P4 ;  /* 0xff80000020747807 */ /* 0x000fe40002000000 */
[----:B------:R-:W-:Y:S02]  /*52d0*/  SEL R117, R33, 0xff800000, P5 ;  /* 0xff80000021757807 */ /* 0x000fe40002800000 */
[----:B------:R-:W-:-:S02]  /*52e0*/  SEL R118, R34, 0xff800000, P6 ;  /* 0xff80000022767807 */ /* 0x000fc40003000000 */
[----:B------:R-:W-:Y:S02]  /*52f0*/  R2P PR, R4, 0x7e ;  /* 0x0000007e04007804 */ /* 0x000fe40000000000 */
[----:B------:R-:W-:Y:S02]  /*5300*/  SEL R119, R35, 0xff800000, !P0 ;  /* 0xff80000023777807 */ /* 0x000fe40004000000 */
[----:B------:R-:W1:Y:S01]  /*5310*/  LDTM.x32 R20, tmem[UR4] ;  /* 0x00000004001479ee */ /* 0x000e6200082c0000 */
[----:B--2---:R-:W-:Y:S02]  /*5320*/  SEL R53, R53, 0xff800000, P1 ;  /* 0xff80000035357807 */ /* 0x004fe40000800000 */
[----:B------:R-:W-:Y:S02]  /*5330*/  SEL R54, R54, 0xff800000, P2 ;  /* 0xff80000036367807 */ /* 0x000fe40001000000 */
[----:B------:R-:W-:Y:S02]  /*5340*/  SEL R55, R55, 0xff800000, P3 ;  /* 0xff80000037377807 */ /* 0x000fe40001800000 */
[----:B------:R-:W-:-:S02]  /*5350*/  SEL R56, R56, 0xff800000, P4 ;  /* 0xff80000038387807 */ /* 0x000fc40002000000 */
[----:B------:R-:W-:Y:S02]  /*5360*/  SEL R57, R57, 0xff800000, P5 ;  /* 0xff80000039397807 */ /* 0x000fe40002800000 */
        /* <DEDUP_REMOVED lines=26> */
[----:B------:R-:W-:Y:S02]  /*5510*/  SEL R59, R59, 0xff800000, P1 ;  /* 0xff8000003b3b7807 */ /* 0x000fe40000800000 */
[C---:B------:R-:W-:Y:S02]  /*5520*/  LOP3.LUT P1, RZ, R4.reuse, 0x800000, RZ, 0xc0, !PT ;  /* 0x0080000004ff7812 */ /* 0x040fe4000782c0ff */
[----:B------:R-:W-:Y:S02]  /*5530*/  SEL R67, R67, 0xff800000, P0 ;  /* 0xff80000043437807 */ /* 0x000fe40000000000 */
[----:B------:R-:W-:Y:S02]  /*5540*/  ISETP.GT.AND P0, PT, R4, -0x1, PT ;  /* 0xffffffff0400780c */ /* 0x000fe40003f04270 */
[----:B------:R-:W-:Y:S02]  /*5550*/  SEL R75, R75, 0xff800000, P1 ;  /* 0xff8000004b4b7807 */ /* 0x000fe40000800000 */
[----:B------:R-:W-:-:S02]  /*5560*/  SEL R78, R78, 0xff800000, P2 ;  /* 0xff8000004e4e7807 */ /* 0x000fc40001000000 */
[----:B------:R-:W-:Y:S02]  /*5570*/  SEL R79, R79, 0xff800000, P3 ;  /* 0xff8000004f4f7807 */ /* 0x000fe40001800000 */
[----:B------:R-:W-:Y:S02]  /*5580*/  SEL R80, R80, 0xff800000, P4 ;  /* 0xff80000050507807 */ /* 0x000fe40002000000 */
[----:B------:R-:W-:Y:S02]  /*5590*/  SEL R81, R81, 0xff800000, P5 ;  /* 0xff80000051517807 */ /* 0x000fe40002800000 */
[----:B------:R-:W-:Y:S02]  /*55a0*/  SEL R82, R82, 0xff800000, P6 ;  /* 0xff80000052527807 */ /* 0x000fe40003000000 */
[----:B------:R-:W-:Y:S02]  /*55b0*/  R2P PR, R141, 0x7e ;  /* 0x0000007e8d007804 */ /* 0x000fe40000000000 */
[----:B------:R-:W-:-:S02]  /*55c0*/  SEL R83, R83, 0xff800000, !P0 ;  /* 0xff80000053537807 */ /* 0x000fc40004000000 */
[----:B------:R-:W-:Y:S02]  /*55d0*/  LOP3.LUT R4, R141, 0x1, RZ, 0xc0, !PT ;  /* 0x000000018d047812 */ /* 0x000fe400078ec0ff */
[----:B-1----:R-:W-:Y:S02]  /*55e0*/  SEL R127, R21, 0xff800000, P1 ;  /* 0xff800000157f7807 */ /* 0x002fe40000800000 */
[----:B------:R-:W-:Y:S02]  /*55f0*/  SEL R120, R22, 0xff800000, P2 ;  /* 0xff80000016787807 */ /* 0x000fe40001000000 */
[----:B------:R-:W-:Y:S02]  /*5600*/  SEL R121, R23, 0xff800000, P3 ;  /* 0xff80000017797807 */ /* 0x000fe40001800000 */
[----:B------:R-:W-:Y:S02]  /*5610*/  SEL R122, R24, 0xff800000, P4 ;  /* 0xff800000187a7807 */ /* 0x000fe40002000000 */
[----:B------:R-:W-:-:S02]  /*5620*/  SEL R123, R25, 0xff800000, P5 ;  /* 0xff800000197b7807 */ /* 0x000fc40002800000 */
[----:B------:R-:W-:Y:S02]  /*5630*/  SEL R130, R26, 0xff800000, P6 ;  /* 0xff8000001a827807 */ /* 0x000fe40003000000 */
        /* <DEDUP_REMOVED lines=12> */
[----:B------:R-:W-:Y:S02]  /*5700*/  SEL R126, R20, 0xff800000, !P0 ;  /* 0xff800000147e7807 */ /* 0x000fe40004000000 */
[----:B------:R-:W-:Y:S02]  /*5710*/  LOP3.LUT P0, RZ, R141, 0x80, RZ, 0xc0, !PT ;  /* 0x000000808dff7812 */ /* 0x000fe4000780c0ff */
[----:B------:R-:W-:-:S02]  /*5720*/  SEL R38, R38, 0xff800000, P2 ;  /* 0xff80000026267807 */ /* 0x000fc40001000000 */
[----:B------:R-:W-:Y:S02]  /*5730*/  SEL R131, R27, 0xff800000, P0 ;  /* 0xff8000001b837807 */ /* 0x000fe40000000000 */
[----:B------:R-:W-:Y:S02]  /*5740*/  LOP3.LUT P0, RZ, R141, 0x8000, RZ, 0xc0, !PT ;  /* 0x000080008dff7812 */ /* 0x000fe4000780c0ff */
[----:B------:R-:W-:Y:S02]  /*5750*/  SEL R39, R39, 0xff800000, P3 ;  /* 0xff80000027277807 */ /* 0x000fe40001800000 */
[----:B------:R-:W-:Y:S02]  /*5760*/  SEL R135, R35, 0xff800000, P0 ;  /* 0xff80000023877807 */ /* 0x000fe40000000000 */
[----:B------:R-:W1:Y:S01]  /*5770*/  LDTM.x32 R4, tmem[UR4] ;  /* 0x00000004000479ee */ /* 0x000e6200082c0000 */
[----:B------:R-:W-:Y:S01]  /*5780*/  LOP3.LUT P0, RZ, R141, 0x800000, RZ, 0xc0, !PT ;  /* 0x008000008dff7812 */ /* 0x000fe2000780c0ff */
[----:B------:R-:W2:Y:S01]  /*5790*/  LDCU UR4, c[0x0][0x600] ;  /* 0x0000c000ff0477ac */ /* 0x000ea20008000800 */
[----:B------:R-:W-:-:S02]  /*57a0*/  SEL R138, R40, 0xff800000, P4 ;  /* 0xff800000288a7807 */ /* 0x000fc40002000000 */
[----:B------:R-:W-:Y:S02]  /*57b0*/  SEL R137, R43, 0xff800000, P0 ;  /* 0xff8000002b897807 */ /* 0x000fe40000000000 */
[----:B------:R-:W-:Y:S02]  /*57c0*/  SEL R139, R41, 0xff800000, P5 ;  /* 0xff800000298b7807 */ /* 0x000fe40002800000 */
[----:B------:R-:W-:Y:S02]  /*57d0*/  SEL R136, R42, 0xff800000, P6 ;  /* 0xff8000002a887807 */ /* 0x000fe40003000000 */
[----:B------:R-:W-:Y:S02]  /*57e0*/  R2P PR, R141.B3, 0x7f ;  /* 0x0000007f8d007804 */ /* 0x000fe40000003000 */
[----:B------:R-:W-:Y:S02]  /*57f0*/  SHF.R.U32.HI R40, RZ, R143, R140 ;  /* 0x0000008fff287219 */ /* 0x000fe4000001168c */
[----:B------:R-:W-:-:S02]  /*5800*/  FMNMX R41, R98, R99, !PT ;  /* 0x0000006362297209 */ /* 0x000fc40007800000 */
[----:B------:R-:W-:Y:S02]  /*5810*/  SEL R140, R44, 0xff800000, P0 ;  /* 0xff8000002c8c7807 */ /* 0x000fe40000000000 */
[----:B------:R-:W-:Y:S02]  /*5820*/  ISETP.GT.AND P0, PT, R141, -0x1, PT ;  /* 0xffffffff8d00780c */ /* 0x000fe40003f04270 */
[----:B------:R-:W-:Y:S02]  /*5830*/  SEL R141, R45, 0xff800000, P1 ;  /* 0xff8000002d8d7807 */ /* 0x000fe40000800000 */
[----:B------:R-:W-:Y:S02]  /*5840*/  SEL R142, R46, 0xff800000, P2 ;  /* 0xff8000002e8e7807 */ /* 0x000fe40001000000 */
[----:B------:R-:W-:Y:S02]  /*5850*/  SEL R143, R47, 0xff800000, P3 ;  /* 0xff8000002f8f7807 */ /* 0x000fe40001800000 */
[----:B------:R-:W-:-:S02]  /*5860*/  SEL R144, R48, 0xff800000, P4 ;  /* 0xff80000030907807 */ /* 0x000fc40002000000 */
[----:B------:R-:W-:Y:S02]  /*5870*/  SEL R145, R49, 0xff800000, P5 ;  /* 0xff80000031917807 */ /* 0x000fe40002800000 */
[----:B------:R-:W-:Y:S02]  /*5880*/  SEL R146, R50, 0xff800000, P6 ;  /* 0xff80000032927807 */ /* 0x000fe40003000000 */
[----:B------:R-:W-:Y:S02]  /*5890*/  R2P PR, R40, 0x7e ;  /* 0x0000007e28007804 */ /* 0x000fe40000000000 */
[----:B------:R-:W-:Y:S02]  /*58a0*/  SEL R147, R51, 0xff800000, !P0 ;  /* 0xff80000033937807 */ /* 0x000fe40004000000 */
[----:B------:R-:W-:Y:S02]  /*58b0*/  FMNMX3 R41, R41, R92, R93, !PT ;  /* 0x0000005c29297276 */ /* 0x000fe4000780005d */
[----:B-1----:R-:W-:-:S02]  /*58c0*/  SEL R151, R5, 0xff800000, P1 ;  /* 0xff80000005977807 */ /* 0x002fc40000800000 */
[----:B------:R-:W-:Y:S02]  /*58d0*/  SEL R148, R6, 0xff800000, P2 ;  /* 0xff80000006947807 */ /* 0x000fe40001000000 */
[----:B------:R-:W-:Y:S02]  /*58e0*/  SEL R149, R7, 0xff800000, P3 ;  /* 0xff80000007957807 */ /* 0x000fe40001800000 */
[----:B------:R-:W-:Y:S02]  /*58f0*/  SEL R8, R8, 0xff800000, P4 ;  /* 0xff80000008087807 */ /* 0x000fe40002000000 */
[----:B------:R-:W-:Y:S02]  /*5900*/  SEL R9, R9, 0xff800000, P5 ;  /* 0xff80000009097807 */ /* 0x000fe40002800000 */
[----:B------:R-:W-:Y:S02]  /*5910*/  SEL R10, R10, 0xff800000, P6 ;  /* 0xff8000000a0a7807 */ /* 0x000fe40003000000 */
[----:B------:R-:W-:-:S02]  /*5920*/  R2P PR, R40.B1, 0x7f ;  /* 0x0000007f28007804 */ /* 0x000fc40000001000 */
[----:B------:R-:W-:Y:S02]  /*5930*/  LOP3.LUT R5, R40, 0x1, RZ, 0xc0, !PT ;  /* 0x0000000128057812 */ /* 0x000fe400078ec0ff */
[----:B------:R-:W-:Y:S02]  /*5940*/  FMNMX3 R41, R41, R100, R101, !PT ;  /* 0x0000006429297276 */ /* 0x000fe40007800065 */
[----:B------:R-:W-:Y:S02]  /*5950*/  SEL R12, R12, 0xff800000, P0 ;  /* 0xff8000000c0c7807 */ /* 0x000fe40000000000 */
[----:B------:R-:W-:Y:S02]  /*5960*/  SEL R13, R13, 0xff800000, P1 ;  /* 0xff8000000d0d7807 */ /* 0x000fe40000800000 */
[----:B------:R-:W-:Y:S02]  /*5970*/  SEL R14, R14, 0xff800000, P2 ;  /* 0xff8000000e0e7807 */ /* 0x000fe40001000000 */
[----:B------:R-:W-:-:S02]  /*5980*/  SEL R15, R15, 0xff800000, P3 ;  /* 0xff8000000f0f7807 */ /* 0x000fc40001800000 */
[----:B------:R-:W-:Y:S02]  /*5990*/  SEL R152, R16, 0xff800000, P4 ;  /* 0xff80000010987807 */ /* 0x000fe40002000000 */
[----:B------:R-:W-:Y:S02]  /*59a0*/  SEL R153, R17, 0xff800000, P5 ;  /* 0xff80000011997807 */ /* 0x000fe40002800000 */
[----:B------:R-:W-:Y:S02]  /*59b0*/  SEL R18, R18, 0xff800000, P6 ;  /* 0xff80000012127807 */ /* 0x000fe40003000000 */
[----:B------:R-:W-:Y:S02]  /*59c0*/  R2P PR, R40.B2, 0x7f ;  /* 0x0000007f28007804 */ /* 0x000fe40000002000 */
[----:B------:R-:W-:-:S03]  /*59d0*/  FMNMX3 R41, R41, R110, R111, !PT ;  /* 0x0000006e29297276 */ /* 0x000fc6000780006f */
[----:B------:R-:W-:Y:S02]  /*59e0*/  SEL R20, R20, 0xff800000, P0 ;  /* 0xff80000014147807 */ /* 0x000fe40000000000 */
[----:B------:R-:W-:Y:S02]  /*59f0*/  ISETP.NE.U32.AND P0, PT, R5, 0x1, PT ;  /* 0x000000010500780c */ /* 0x000fe40003f05070 */
[----:B------:R-:W-:Y:S02]  /*5a00*/  SEL R21, R21, 0xff800000, P1 ;  /* 0xff80000015157807 */ /* 0x000fe40000800000 */
[----:B------:R-:W-:Y:S02]  /*5a10*/  SEL R150, R4, 0xff800000, !P0 ;  /* 0xff80000004967807 */ /* 0x000fe40004000000 */
[----:B------:R-:W-:Y:S02]  /*5a20*/  LOP3.LUT P0, RZ, R40, 0x80, RZ, 0xc0, !PT ;  /* 0x0000008028ff7812 */ /* 0x000fe4000780c0ff */
[----:B------:R-:W-:-:S02]  /*5a30*/  SEL R22, R22, 0xff800000, P2 ;  /* 0xff80000016167807 */ /* 0x000fc40001000000 */
[----:B------:R-:W-:Y:S02]  /*5a40*/  SEL R11, R11, 0xff800000, P0 ;  /* 0xff8000000b0b7807 */ /* 0x000fe40000000000 */
[C---:B------:R-:W-:Y:S02]  /*5a50*/  LOP3.LUT P0, RZ, R40.reuse, 0x8000, RZ, 0xc0, !PT ;  /* 0x0000800028ff7812 */ /* 0x040fe4000780c0ff */
[----:B------:R-:W-:Y:S02]  /*5a60*/  SEL R23, R23, 0xff800000, P3 ;  /* 0xff80000017177807 */ /* 0x000fe40001800000 */
[----:B------:R-:W-:Y:S02]  /*5a70*/  SEL R19, R19, 0xff800000, P0 ;  /* 0xff80000013137807 */ /* 0x000fe40000000000 */
[----:B------:R-:W-:Y:S02]  /*5a80*/  LOP3.LUT P0, RZ, R40, 0x800000, RZ, 0xc0, !PT ;  /* 0x0080000028ff7812 */ /* 0x000fe4000780c0ff */
[----:B------:R-:W-:-:S02]  /*5a90*/  SEL R24, R24, 0xff800000, P4 ;  /* 0xff80000018187807 */ /* 0x000fc40002000000 */
[----:B------:R-:W-:Y:S02]  /*5aa0*/  SEL R27, R27, 0xff800000, P0 ;  /* 0xff8000001b1b7807 */ /* 0x000fe40000000000 */
[----:B------:R-:W-:Y:S02]  /*5ab0*/  SEL R25, R25, 0xff800000, P5 ;  /* 0xff80000019197807 */ /* 0x000fe40002800000 */
[----:B------:R-:W-:Y:S02]  /*5ac0*/  SEL R26, R26, 0xff800000, P6 ;  /* 0xff8000001a1a7807 */ /* 0x000fe40003000000 */
[----:B------:R-:W-:Y:S02]  /*5ad0*/  R2P PR, R40.B3, 0x7f ;  /* 0x0000007f28007804 */ /* 0x000fe40000003000 */
[----:B------:R-:W-:Y:S02]  /*5ae0*/  FMNMX R4, R88, R89, !PT ;  /* 0x0000005958047209 */ /* 0x000fe40007800000 */
[----:B------:R-:W-:-:S02]  /*5af0*/  FMNMX3 R41, R41, R52, R53, !PT ;  /* 0x0000003429297276 */ /* 0x000fc40007800035 */
[----:B------:R-:W-:Y:S02]  /*5b00*/  SEL R28, R28, 0xff800000, P0 ;  /* 0xff8000001c1c7807 */ /* 0x000fe40000000000 */
[----:B------:R-:W-:Y:S02]  /*5b10*/  ISETP.GT.AND P0, PT, R40, -0x1, PT ;  /* 0xffffffff2800780c */ /* 0x000fe40003f04270 */
[----:B------:R-:W-:Y:S02]  /*5b20*/  FMNMX3 R4, R4, R94, R95, !PT ;  /* 0x0000005e04047276 */ /* 0x000fe4000780005f */
[----:B------:R-:W-:Y:S02]  /*5b30*/  SEL R5, R35, 0xff800000, !P0 ;  /* 0xff80000023057807 */ /* 0x000fe40004000000 */
[----:B------:R-:W-:Y:S02]  /*5b40*/  FMNMX R40, R90, R91, !PT ;  /* 0x0000005b5a287209 */ /* 0x000fe40007800000 */
[----:B------:R-:W-:-:S02]  /*5b50*/  FMNMX R35, R102, R103, !PT ;  /* 0x0000006766237209 */ /* 0x000fc40007800000 */
[----:B------:R-:W-:Y:S02]  /*5b60*/  FMNMX3 R4, R4, R104, R105, !PT ;  /* 0x0000006804047276 */ /* 0x000fe40007800069 */
[----:B------:R-:W-:Y:S02]  /*5b70*/  FMNMX3 R40, R40, R96, R97, !PT ;  /* 0x0000006028287276 */ /* 0x000fe40007800061 */
[----:B------:R-:W-:Y:S02]  /*5b80*/  FMNMX3 R35, R35, R108, R109, !PT ;  /* 0x0000006c23237276 */ /* 0x000fe4000780006d */
[----:B------:R-:W-:Y:S02]  /*5b90*/  FMNMX3 R4, R4, R114, R115, !PT ;  /* 0x0000007204047276 */ /* 0x000fe40007800073 */
[----:B------:R-:W-:Y:S02]  /*5ba0*/  FMNMX3 R40, R40, R106, R107, !PT ;  /* 0x0000006a28287276 */ /* 0x000fe4000780006b */
[----:B------:R-:W-:-:S02]  /*5bb0*/  FMNMX3 R35, R35, R112, R113, !PT ;  /* 0x0000007023237276 */ /* 0x000fc40007800071 */
        /* <DEDUP_REMOVED lines=40> */
[----:B------:R-:W-:Y:S02]  /*5e40*/  SEL R16, R30, 0xff800000, P2 ;  /* 0xff8000001e107807 */ /* 0x000fe40001000000 */
[----:B------:R-:W-:-:S02]  /*5e50*/  SEL R17, R31, 0xff800000, P3 ;  /* 0xff8000001f117807 */ /* 0x000fc40001800000 */
[----:B------:R-:W-:Y:S02]  /*5e60*/  FMNMX3 R40, R40, R152, R153, !PT ;  /* 0x0000009828287276 */ /* 0x000fe40007800099 */
[----:B------:R-:W-:Y:S02]  /*5e70*/  FMNMX3 R35, R35, R18, R19, !PT ;  /* 0x0000001223237276 */ /* 0x000fe40007800013 */
[----:B------:R-:W-:Y:S02]  /*5e80*/  FMNMX3 R41, R41, R20, R21, !PT ;  /* 0x0000001429297276 */ /* 0x000fe40007800015 */
[----:B------:R-:W-:Y:S02]  /*5e90*/  SEL R29, R29, 0xff800000, P1 ;  /* 0xff8000001d1d7807 */ /* 0x000fe40000800000 */
[----:B------:R-:W-:Y:S02]  /*5ea0*/  FMNMX3 R30, R4, R16, R17, !PT ;  /* 0x00000010041e7276 */ /* 0x000fe40007800011 */
[----:B------:R-:W-:-:S02]  /*5eb0*/  SEL R6, R32, 0xff800000, P4 ;  /* 0xff80000020067807 */ /* 0x000fc40002000000 */
[----:B------:R-:W-:Y:S02]  /*5ec0*/  SEL R7, R33, 0xff800000, P5 ;  /* 0xff80000021077807 */ /* 0x000fe40002800000 */
[----:B------:R-:W-:Y:S02]  /*5ed0*/  FMNMX3 R41, R41, R28, R29, !PT ;  /* 0x0000001c29297276 */ /* 0x000fe4000780001d */
[----:B------:R-:W-:Y:S02]  /*5ee0*/  SEL R4, R34, 0xff800000, P6 ;  /* 0xff80000022047807 */ /* 0x000fe40003000000 */
[----:B------:R-:W-:Y:S02]  /*5ef0*/  FMNMX3 R40, R40, R24, R25, !PT ;  /* 0x0000001828287276 */ /* 0x000fe40007800019 */
[----:B------:R-:W-:Y:S02]  /*5f00*/  FMNMX3 R35, R35, R26, R27, !PT ;  /* 0x0000001a23237276 */ /* 0x000fe4000780001b */
[----:B------:R-:W-:-:S02]  /*5f10*/  FMNMX R30, R41, R30, !PT ;  /* 0x0000001e291e7209 */ /* 0x000fc40007800000 */
[----:B------:R-:W-:Y:S02]  /*5f20*/  FMNMX3 R155, R40, R6, R7, !PT ;  /* 0x00000006289b7276 */ /* 0x000fe40007800007 */
[----:B------:R-:W-:-:S04]  /*5f30*/  FMNMX3 R35, R35, R4, R5, !PT ;  /* 0x0000000423237276 */ /* 0x000fc80007800005 */
[----:B------:R-:W-:-:S04]  /*5f40*/  FMNMX3 R155, R30, R155, R35, !PT ;  /* 0x0000009b1e9b7276 */ /* 0x000fc80007800023 */
[----:B------:R-:W-:-:S04]  /*5f50*/  FSETP.NEU.AND P0, PT, R155, -INF , PT ;  /* 0xff8000009b00780b */ /* 0x000fc80003f0d000 */
[----:B------:R-:W-:Y:S02]  /*5f60*/  FSEL R166, R155, RZ, P0 ;  /* 0x000000ff9ba67208 */ /* 0x000fe40000000000 */
[----:B------:R-:W-:-:S03]  /*5f70*/  ELECT P0, URZ, PT ;  /* 0x0000000000ff782f */ /* 0x000fc60003800000 */
[----:B--2---:R-:W-:-:S04]  /*5f80*/  FFMA R166, -R166, UR4, RZ ;  /* 0x00000004a6a67c23 */ /* 0x004fc800080001ff */
[--C-:B------:R-:W-:Y:S02]  /*5f90*/  FFMA2 R42, R88.F32x2.HI_LO, UR4.F32, R166.reuse.F32 ;  /* 0x00000004582a7c49 */ /* 0x100fe400092000a6 */
[--C-:B------:R-:W-:Y:S02]  /*5fa0*/  FFMA2 R48, R92.F32x2.HI_LO, UR4.F32, R166.reuse.F32 ;  /* 0x000000045c307c49 */ /* 0x100fe400092000a6 */
[--C-:B------:R-:W-:Y:S02]  /*5fb0*/  FFMA2 R50, R94.F32x2.HI_LO, UR4.F32, R166.reuse.F32 ;  /* 0x000000045e327c49 */ /* 0x100fe400092000a6 */
[--C-:B------:R-:W-:Y:S01]  /*5fc0*/  FFMA2 R88, R96.F32x2.HI_LO, UR4.F32, R166.reuse.F32 ;  /* 0x0000000460587c49 */ /* 0x100fe200092000a6 */
[----:B------:R-:W-:Y:S01]  /*5fd0*/  MUFU.EX2 R42, R42 ;  /* 0x0000002a002a7308 */ /* 0x000fe20000000800 */
[--C-:B------:R-:W-:Y:S02]  /*5fe0*/  FFMA2 R40, R98.F32x2.HI_LO, UR4.F32, R166.reuse.F32 ;  /* 0x0000000462287c49 */ /* 0x100fe400092000a6 */
[----:B------:R-:W-:-:S02]  /*5ff0*/  FFMA2 R44, R90.F32x2.HI_LO, UR4.F32, R166.F32 ;  /* 0x000000045a2c7c49 */ /* 0x000fc400092000a6 */
[--C-:B------:R-:W-:Y:S02]  /*6000*/  FFMA2 R46, R102.F32x2.HI_LO, UR4.F32, R166.reuse.F32 ;  /* 0x00000004662e7c49 */ /* 0x100fe400092000a6 */
[--C-:B------:R-:W-:Y:S01]  /*6010*/  FFMA2 R92, R100.F32x2.HI_LO, UR4.F32, R166.reuse.F32 ;  /* 0x00000004645c7c49 */ /* 0x100fe200092000a6 */
[----:B------:R-:W-:Y:S01]  /*6020*/  MUFU.EX2 R40, R40 ;  /* 0x0000002800287308 */ /* 0x000fe20000000800 */
[--C-:B------:R-:W-:Y:S02]  /*6030*/  FFMA2 R94, R104.F32x2.HI_LO, UR4.F32, R166.reuse.F32 ;  /* 0x00000004685e7c49 */ /* 0x100fe400092000a6 */
[--C-:B------:R-:W-:Y:S02]  /*6040*/  FFMA2 R96, R106.F32x2.HI_LO, UR4.F32, R166.reuse.F32 ;  /* 0x000000046a607c49 */ /* 0x100fe400092000a6 */
[--C-:B------:R-:W-:Y:S02]  /*6050*/  FFMA2 R90, R108.F32x2.HI_LO, UR4.F32, R166.reuse.F32 ;  /* 0x000000046c5a7c49 */ /* 0x100fe400092000a6 */
[--C-:B------:R-:W-:Y:S01]  /*6060*/  FFMA2 R98, R112.F32x2.HI_LO, UR4.F32, R166.reuse.F32 ;  /* 0x0000000470627c49 */ /* 0x100fe200092000a6 */
[----:B------:R-:W1:Y:S01]  /*6070*/  MUFU.EX2 R41, R41 ;  /* 0x0000002900297308 */ /* 0x000e620000000800 */
[----:B------:R-:W-:-:S02]  /*6080*/  FFMA2 R100, R110.F32x2.HI_LO, UR4.F32, R166.F32 ;  /* 0x000000046e647c49 */ /* 0x000fc400092000a6 */
[--C-:B------:R-:W-:Y:S02]  /*6090*/  FFMA2 R102, R114.F32x2.HI_LO, UR4.F32, R166.reuse.F32 ;  /* 0x0000000472667c49 */ /* 0x100fe400092000a6 */
[--C-:B------:R-:W-:Y:S02]  /*60a0*/  FFMA2 R104, R116.F32x2.HI_LO, UR4.F32, R166.reuse.F32 ;  /* 0x0000000474687c49 */ /* 0x100fe400092000a6 */
[--C-:B------:R-:W-:Y:S01]  /*60b0*/  FFMA2 R106, R118.F32x2.HI_LO, UR4.F32, R166.reuse.F32 ;  /* 0x00000004766a7c49 */ /* 0x100fe200092000a6 */
[----:B------:R-:W2:Y:S01]  /*60c0*/  MUFU.EX2 R43, R43 ;  /* 0x0000002b002b7308 */ /* 0x000ea20000000800 */
[--C-:B------:R-:W-:Y:S02]  /*60d0*/  FFMA2 R52, R52.F32x2.HI_LO, UR4.F32, R166.reuse.F32 ;  /* 0x0000000434347c49 */ /* 0x100fe400092000a6 */
[--C-:B------:R-:W-:Y:S02]  /*60e0*/  FFMA2 R54, R54.F32x2.HI_LO, UR4.F32, R166.reuse.F32 ;  /* 0x0000000436367c49 */ /* 0x100fe400092000a6 */
[----:B------:R-:W-:-:S02]  /*60f0*/  FFMA2 R56, R56.F32x2.HI_LO, UR4.F32, R166.F32 ;  /* 0x0000000438387c49 */ /* 0x000fc400092000a6 */
[--C-:B------:R-:W-:Y:S01]  /*6100*/  FFMA2 R58, R58.F32x2.HI_LO, UR4.F32, R166.reuse.F32 ;  /* 0x000000043a3a7c49 */ /* 0x100fe200092000a6 */
[----:B------:R-:W-:Y:S01]  /*6110*/  MUFU.EX2 R44, R44 ;  /* 0x0000002c002c7308 */ /* 0x000fe20000000800 */
[--C-:B------:R-:W-:Y:S02]  /*6120*/  FFMA2 R60, R60.F32x2.HI_LO, UR4.F32, R166.reuse.F32 ;  /* 0x000000043c3c7c49 */ /* 0x100fe400092000a6 */
[--C-:B------:R-:W-:Y:S02]  /*6130*/  FFMA2 R62, R62.F32x2.HI_LO, UR4.F32, R166.reuse.F32 ;  /* 0x000000043e3e7c49 */ /* 0x100fe400092000a6 */
[--C-:B------:R-:W-:Y:S02]  /*6140*/  FFMA2 R64, R64.F32x2.HI_LO, UR4.F32, R166.reuse.F32 ;  /* 0x0000000440407c49 */ /* 0x100fe400092000a6 */
[--C-:B------:R-:W-:Y:S01]  /*6150*/  FFMA2 R66, R66.F32x2.HI_LO, UR4.F32, R166.reuse.F32 ;  /* 0x0000000442427c49 */ /* 0x100fe200092000a6 */
[----:B------:R-:W3:Y:S01]  /*6160*/  MUFU.EX2 R45, R45 ;  /* 0x0000002d002d7308 */ /* 0x000ee20000000800 */
[----:B------:R-:W-:-:S02]  /*6170*/  FFMA2 R68, R68.F32x2.HI_LO, UR4.F32, R166.F32 ;  /* 0x0000000444447c49 */ /* 0x000fc400092000a6 */
[--C-:B------:R-:W-:Y:S02]  /*6180*/  FFMA2 R70, R70.F32x2.HI_LO, UR4.F32, R166.reuse.F32 ;  /* 0x0000000446467c49 */ /* 0x100fe400092000a6 */
[--C-:B------:R-:W-:Y:S02]  /*6190*/  FFMA2 R72, R72.F32x2.HI_LO, UR4.F32, R166.reuse.F32 ;  /* 0x0000000448487c49 */ /* 0x100fe400092000a6 */
[--C-:B------:R-:W-:Y:S01]  /*61a0*/  FFMA2 R74, R74.F32x2.HI_LO, UR4.F32, R166.reuse.F32 ;  /* 0x000000044a4a7c49 */ /* 0x100fe200092000a6 */
[----:B------:R-:W-:Y:S01]  /*61b0*/  MUFU.EX2 R46, R46 ;  /* 0x0000002e002e7308 */ /* 0x000fe20000000800 */
[--C-:B------:R-:W-:Y:S02]  /*61c0*/  FFMA2 R76, R76.F32x2.HI_LO, UR4.F32, R166.reuse.F32 ;  /* 0x000000044c4c7c49 */ /* 0x100fe400092000a6 */
[--C-:B------:R-:W-:Y:S02]  /*61d0*/  FFMA2 R78, R78.F32x2.HI_LO, UR4.F32, R166.reuse.F32 ;  /* 0x000000044e4e7c49 */ /* 0x100fe400092000a6 */
[----:B------:R-:W-:-:S02]  /*61e0*/  FFMA2 R80, R80.F32x2.HI_LO, UR4.F32, R166.F32 ;  /* 0x0000000450507c49 */ /* 0x000fc400092000a6 */
[--C-:B------:R-:W-:Y:S01]  /*61f0*/  FFMA2 R82, R82.F32x2.HI_LO, UR4.F32, R166.reuse.F32 ;  /* 0x0000000452527c49 */ /* 0x100fe200092000a6 */
[----:B------:R-:W4:Y:S01]  /*6200*/  MUFU.EX2 R47, R47 ;  /* 0x0000002f002f7308 */ /* 0x000f220000000800 */
[--C-:B------:R-:W-:Y:S02]  /*6210*/  FFMA2 R112, R122.F32x2.HI_LO, UR4.F32, R166.reuse.F32 ;  /* 0x000000047a707c49 */ /* 0x100fe400092000a6 */
[--C-:B------:R-:W-:Y:S02]  /*6220*/  FFMA2 R122, R134.F32x2.HI_LO, UR4.F32, R166.reuse.F32 ;  /* 0x00000004867a7c49 */ /* 0x100fe400092000a6 */
[--C-:B------:R-:W-:Y:S02]  /*6230*/  FFMA2 R134, R140.F32x2.HI_LO, UR4.F32, R166.reuse.F32 ;  /* 0x000000048c867c49 */ /* 0x100fe400092000a6 */
[--C-:B------:R-:W-:Y:S01]  /*6240*/  FFMA2 R140, R146.F32x2.HI_LO, UR4.F32, R166.reuse.F32 ;  /* 0x00000004928c7c49 */ /* 0x100fe200092000a6 */
[----:B------:R-:W-:Y:S01]  /*6250*/  MUFU.EX2 R48, R48 ;  /* 0x0000003000307308 */ /* 0x000fe20000000800 */
[----:B------:R-:W-:-:S02]  /*6260*/  FFMA2 R146, R8.F32x2.HI_LO, UR4.F32, R166.F32 ;  /* 0x0000000408927c49 */ /* 0x000fc400092000a6 */
[----:B------:R-:W-:Y:S02]  /*6270*/  IMAD.U32 R8, RZ, RZ, UR13 ;  /* 0x0000000dff087e24 */ /* 0x000fe4000f8e00ff */
[--C-:B------:R-:W-:Y:S02]  /*6280*/  FFMA2 R108, R126.F32x2.HI_LO, UR4.F32, R166.reuse.F32 ;  /* 0x000000047e6c7c49 */ /* 0x100fe400092000a6 */
[--C-:B------:R-:W-:Y:S02]  /*6290*/  FFMA2 R116, R124.F32x2.HI_LO, UR4.F32, R166.reuse.F32 ;  /* 0x000000047c747c49 */ /* 0x100fe400092000a6 */
[--C-:B------:R-:W-:Y:S01]  /*62a0*/  FFMA2 R110, R120.F32x2.HI_LO, UR4.F32, R166.reuse.F32 ;  /* 0x00000004786e7c49 */ /* 0x100fe200092000a6 */
[----:B------:R-:W5:Y:S01]  /*62b0*/  MUFU.EX2 R49, R49 ;  /* 0x0000003100317308 */ /* 0x000f620000000800 */
[--C-:B------:R-:W-:Y:S02]  /*62c0*/  FFMA2 R124, R36.F32x2.HI_LO, UR4.F32, R166.reuse.F32 ;  /* 0x00000004247c7c49 */ /* 0x100fe400092000a6 */
[----:B------:R-:W-:-:S02]  /*62d0*/  FFMA2 R126, R38.F32x2.HI_LO, UR4.F32, R166.F32 ;  /* 0x00000004267e7c49 */ /* 0x000fc400092000a6 */
[--C-:B------:R-:W-:Y:S01]  /*62e0*/  FFMA2 R164, R24.F32x2.HI_LO, UR4.F32, R166.reuse.F32 ;  /* 0x0000000418a47c49 */ /* 0x100fe200092000a6 */
[----:B-1----:R-:W-:Y:S01]  /*62f0*/  F2FP.F16.F32.PACK_AB R24, R41, R40 ;  /* 0x000000282918723e */ /* 0x002fe200000000ff */
[--C-:B------:R-:W-:Y:S01]  /*6300*/  FFMA2 R168, R26.F32x2.HI_LO, UR4.F32, R166.reuse.F32 ;  /* 0x000000041aa87c49 */ /* 0x100fe200092000a6 */
[----:B------:R-:W-:Y:S01]  /*6310*/  MUFU.EX2 R50, R50 ;  /* 0x0000003200327308 */ /* 0x000fe20000000800 */
[--C-:B------:R-:W-:Y:S01]  /*6320*/  FFMA2 R170, R28.F32x2.HI_LO, UR4.F32, R166.reuse.F32 ;  /* 0x000000041caa7c49 */ /* 0x100fe200092000a6 */
[----:B--2---:R-:W-:Y:S01]  /*6330*/  F2FP.F16.F32.PACK_AB R25, R43, R42 ;  /* 0x0000002a2b19723e */ /* 0x004fe200000000ff */
[--C-:B------:R-:W-:Y:S01]  /*6340*/  FFMA2 R120, R132.F32x2.HI_LO, UR4.F32, R166.reuse.F32 ;  /* 0x0000000484787c49 */ /* 0x100fe200092000a6 */
[----:B---3--:R-:W-:Y:S01]  /*6350*/  F2FP.F16.F32.PACK_AB R26, R45, R44 ;  /* 0x0000002c2d1a723e */ /* 0x008fe200000000ff */
[--C-:B------:R-:W-:Y:S01]  /*6360*/  FFMA2 R114, R130.F32x2.HI_LO, UR4.F32, R166.reuse.F32 ;  /* 0x0000000482727c49 */ /* 0x100fe200092000a6 */
[----:B----4-:R-:W-:Y:S01]  /*6370*/  F2FP.F16.F32.PACK_AB R27, R47, R46 ;  /* 0x0000002e2f1b723e */ /* 0x010fe200000000ff */
[--C-:B------:R-:W-:Y:S01]  /*6380*/  FFMA2 R118, R128.F32x2.HI_LO, UR4.F32, R166.reuse.F32 ;  /* 0x0000000480767c49 */ /* 0x100fe200092000a6 */
[----:B------:R-:W1:Y:S01]  /*6390*/  MUFU.EX2 R51, R51 ;  /* 0x0000003300337308 */ /* 0x000e620000000800 */
[----:B-----5:R-:W-:Y:S01]  /*63a0*/  F2FP.F16.F32.PACK_AB R28, R49, R48 ;  /* 0x00000030311c723e */ /* 0x020fe200000000ff */
[--C-:B------:R-:W-:Y:S01]  /*63b0*/  FFMA2 R128, R138.F32x2.HI_LO, UR4.F32, R166.reuse.F32 ;  /* 0x000000048a807c49 */ /* 0x100fe200092000a6 */
[----:B------:R-:W-:Y:S01]  /*63c0*/  LOP3.LUT R133, R84, 0x50, RZ, 0xfc, !PT ;  /* 0x0000005054857812 */ /* 0x000fe200078efcff */
[----:B------:R-:W-:-:S02]  /*63d0*/  FFMA2 R130, R136.F32x2.HI_LO, UR4.F32, R166.F32 ;  /* 0x0000000488827c49 */ /* 0x000fc400092000a6 */
[--C-:B------:R-:W-:Y:S02]  /*63e0*/  FFMA2 R158, R18.F32x2.HI_LO, UR4.F32, R166.reuse.F32 ;  /* 0x00000004129e7c49 */ /* 0x100fe400092000a6 */
[----:B------:R-:W-:Y:S01]  /*63f0*/  MUFU.EX2 R88, R88 ;  /* 0x0000005800587308 */ /* 0x000fe20000000800 */
[--C-:B------:R-:W-:Y:S02]  /*6400*/  FFMA2 R160, R20.F32x2.HI_LO, UR4.F32, R166.reuse.F32 ;  /* 0x0000000414a07c49 */ /* 0x100fe400092000a6 */
[--C-:B------:R-:W-:Y:S02]  /*6410*/  FFMA2 R162, R22.F32x2.HI_LO, UR4.F32, R166.reuse.F32 ;  /* 0x0000000416a27c49 */ /* 0x100fe400092000a6 */
[--C-:B------:R-:W-:Y:S02]  /*6420*/  FFMA2 R172, R16.F32x2.HI_LO, UR4.F32, R166.reuse.F32 ;  /* 0x0000000410ac7c49 */ /* 0x100fe400092000a6 */
[--C-:B------:R-:W-:Y:S01]  /*6430*/  FFMA2 R136, R142.F32x2.HI_LO, UR4.F32, R166.reuse.F32 ;  /* 0x000000048e887c49 */ /* 0x100fe200092000a6 */
[----:B------:R-:W2:Y:S01]  /*6440*/  MUFU.EX2 R89, R89 ;  /* 0x0000005900597308 */ /* 0x000ea20000000800 */
[----:B-1----:R-:W-:Y:S01]  /*6450*/  F2FP.F16.F32.PACK_AB R29, R51, R50 ;  /* 0x00000032331d723e */ /* 0x002fe200000000ff */
[----:B------:R-:W-:-:S02]  /*6460*/  FFMA2 R138, R144.F32x2.HI_LO, UR4.F32, R166.F32 ;  /* 0x00000004908a7c49 */ /* 0x000fc400092000a6 */
[--C-:B------:R-:W-:Y:S02]  /*6470*/  FFMA2 R142, R150.F32x2.HI_LO, UR4.F32, R166.reuse.F32 ;  /* 0x00000004968e7c49 */ /* 0x100fe400092000a6 */
[--C-:B------:R-:W-:Y:S02]  /*6480*/  FFMA2 R144, R148.F32x2.HI_LO, UR4.F32, R166.reuse.F32 ;  /* 0x0000000494907c49 */ /* 0x100fe400092000a6 */
[----:B------:R-:W-:Y:S01]  /*6490*/  MUFU.EX2 R90, R90 ;  /* 0x0000005a005a7308 */ /* 0x000fe20000000800 */
[--C-:B------:R-:W-:Y:S02]  /*64a0*/  FFMA2 R148, R10.F32x2.HI_LO, UR4.F32, R166.reuse.F32 ;  /* 0x000000040a947c49 */ /* 0x100fe400092000a6 */
[--C-:B------:R-:W-:Y:S02]  /*64b0*/  FFMA2 R150, R12.F32x2.HI_LO, UR4.F32, R166.reuse.F32 ;  /* 0x000000040c967c49 */ /* 0x100fe400092000a6 */
[--C-:B------:R-:W-:Y:S02]  /*64c0*/  FFMA2 R156, R14.F32x2.HI_LO, UR4.F32, R166.reuse.F32 ;  /* 0x000000040e9c7c49 */ /* 0x100fe400092000a6 */
[----:B------:R-:W-:Y:S01]  /*64d0*/  FFMA2 R152, R152.F32x2.HI_LO, UR4.F32, R166.F32 ;  /* 0x0000000498987c49 */ /* 0x000fe200092000a6 */
[----:B------:R-:W1:Y:S01]  /*64e0*/  MUFU.EX2 R91, R91 ;  /* 0x0000005b005b7308 */ /* 0x000e620000000800 */
[----:B--2---:R-:W-:Y:S01]  /*64f0*/  F2FP.F16.F32.PACK_AB R30, R89, R88 ;  /* 0x00000058591e723e */ /* 0x004fe200000000ff */
[----:B------:R-:W-:-:S02]  /*6500*/  FADD2 R40, R40.F32x2.HI_LO, R48.F32x2.HI_LO ;  /* 0x000000302828724b */ /* 0x000fc40000000000 */
[----:B------:R-:W-:Y:S02]  /*6510*/  FADD2 R42, R42.F32x2.HI_LO, R50.F32x2.HI_LO ;  /* 0x000000322a2a724b */ /* 0x000fe40000000000 */
[----:B------:R-:W-:Y:S02]  /*6520*/  FADD2 R44, R44.F32x2.HI_LO, R88.F32x2.HI_LO ;  /* 0x000000582c2c724b */ /* 0x000fe40000000000 */
[----:B------:R-:W-:Y:S08]  /*6530*/  MUFU.EX2 R92, R92 ;  /* 0x0000005c005c7308 */ /* 0x000ff00000000800 */
[----:B------:R-:W2:Y:S01]  /*6540*/  MUFU.EX2 R93, R93 ;  /* 0x0000005d005d7308 */ /* 0x000ea20000000800 */
[----:B-1----:R-:W-:Y:S01]  /*6550*/  F2FP.F16.F32.PACK_AB R31, R91, R90 ;  /* 0x0000005a5b1f723e */ /* 0x002fe200000000ff */
[----:B------:R-:W-:-:S06]  /*6560*/  FADD2 R46, R46.F32x2.HI_LO, R90.F32x2.HI_LO ;  /* 0x0000005a2e2e724b */ /* 0x000fcc0000000000 */
[----:B------:R-:W-:Y:S08]  /*6570*/  MUFU.EX2 R94, R94 ;  /* 0x0000005e005e7308 */ /* 0x000ff00000000800 */
[----:B------:R-:W1:Y:S01]  /*6580*/  MUFU.EX2 R95, R95 ;  /* 0x0000005f005f7308 */ /* 0x000e620000000800 */
[----:B--2---:R-:W-:Y:S01]  /*6590*/  F2FP.F16.F32.PACK_AB R32, R93, R92 ;  /* 0x0000005c5d20723e */ /* 0x004fe200000000ff */
[----:B------:R-:W-:-:S06]  /*65a0*/  FADD2 R40, R40.F32x2.HI_LO, R92.F32x2.HI_LO ;  /* 0x0000005c2828724b */ /* 0x000fcc0000000000 */
        /* <DEDUP_REMOVED lines=27> */
[----:B------:R1:W-:Y:S06]  /*6760*/  BAR.ARV R8, 0x40 ;  /* 0x000100080000751d */ /* 0x0003ec0000002000 */
[----:B------:R-:W-:Y:S01]  /*6770*/  MUFU.EX2 R54, R54 ;  /* 0x0000003600367308 */ /* 0x000fe20000000800 */
[----:B------:R-:W-:Y:S01]  /*6780*/  FADD2 R46, R46.F32x2.HI_LO, R106.F32x2.HI_LO ;  /* 0x0000006a2e2e724b */ /* 0x000fe20000000000 */
[----:B------:R3:W-:Y:S01]  /*6790*/  STTM.x16 tmem[UR5], R24 ;  /* 0x00000018000079ed */ /* 0x0007e20008240005 */
[----:B------:R-:W-:-:S05]  /*67a0*/  R2UR UR5, R133 ;  /* 0x00000000850572ca */ /* 0x000fca00000e0000 */
[----:B------:R-:W4:Y:S01]  /*67b0*/  MUFU.EX2 R55, R55 ;  /* 0x0000003700377308 */ /* 0x000f220000000800 */
[----:B--2---:R-:W-:Y:S01]  /*67c0*/  F2FP.F16.F32.PACK_AB R16, R53, R52 ;  /* 0x000000343510723e */ /* 0x004fe200000000ff */
[----:B------:R-:W-:-:S06]  /*67d0*/  FADD2 R40, R40.F32x2.HI_LO, R52.F32x2.HI_LO ;  /* 0x000000342828724b */ /* 0x000fcc0000000000 */
[----:B------:R-:W-:Y:S08]  /*67e0*/  MUFU.EX2 R56, R56 ;  /* 0x0000003800387308 */ /* 0x000ff00000000800 */
[----:B------:R-:W2:Y:S01]  /*67f0*/  MUFU.EX2 R57, R57 ;  /* 0x0000003900397308 */ /* 0x000ea20000000800 */
[----:B----4-:R-:W-:Y:S01]  /*6800*/  F2FP.F16.F32.PACK_AB R17, R55, R54 ;  /* 0x000000363711723e */ /* 0x010fe200000000ff */
[----:B------:R-:W-:-:S06]  /*6810*/  FADD2 R42, R42.F32x2.HI_LO, R54.F32x2.HI_LO ;  /* 0x000000362a2a724b */ /* 0x000fcc0000000000 */
[----:B------:R-:W-:Y:S08]  /*6820*/  MUFU.EX2 R58, R58 ;  /* 0x0000003a003a7308 */ /* 0x000ff00000000800 */
[----:B------:R-:W4:Y:S01]  /*6830*/  MUFU.EX2 R59, R59 ;  /* 0x0000003b003b7308 */ /* 0x000f220000000800 */
[----:B--2---:R-:W-:Y:S01]  /*6840*/  F2FP.F16.F32.PACK_AB R18, R57, R56 ;  /* 0x000000383912723e */ /* 0x004fe200000000ff */
[----:B------:R-:W-:-:S06]  /*6850*/  FADD2 R44, R44.F32x2.HI_LO, R56.F32x2.HI_LO ;  /* 0x000000382c2c724b */ /* 0x000fcc0000000000 */
[----:B------:R-:W-:Y:S01]  /*6860*/  MUFU.EX2 R60, R60 ;  /* 0x0000003c003c7308 */ /* 0x000fe20000000800 */
[----:B---3--:R-:W-:-:S07]  /*6870*/  FFMA2 R32, R6.F32x2.HI_LO, UR4.F32, R166.F32 ;  /* 0x0000000406207c49 */ /* 0x008fce00092000a6 */
[----:B------:R-:W2:Y:S01]  /*6880*/  MUFU.EX2 R61, R61 ;  /* 0x0000003d003d7308 */ /* 0x000ea20000000800 */
[----:B----4-:R-:W-:Y:S01]  /*6890*/  F2FP.F16.F32.PACK_AB R19, R59, R58 ;  /* 0x0000003a3b13723e */ /* 0x010fe200000000ff */
[----:B------:R-:W-:-:S06]  /*68a0*/  FADD2 R46, R46.F32x2.HI_LO, R58.F32x2.HI_LO ;  /* 0x0000003a2e2e724b */ /* 0x000fcc0000000000 */
[----:B------:R-:W-:Y:S08]  /*68b0*/  MUFU.EX2 R62, R62 ;  /* 0x0000003e003e7308 */ /* 0x000ff00000000800 */
[----:B------:R-:W3:Y:S01]  /*68c0*/  MUFU.EX2 R63, R63 ;  /* 0x0000003f003f7308 */ /* 0x000ee20000000800 */
[----:B--2---:R-:W-:Y:S01]  /*68d0*/  F2FP.F16.F32.PACK_AB R20, R61, R60 ;  /* 0x0000003c3d14723e */ /* 0x004fe200000000ff */
[----:B------:R-:W-:-:S06]  /*68e0*/  FADD2 R40, R40.F32x2.HI_LO, R60.F32x2.HI_LO ;  /* 0x0000003c2828724b */ /* 0x000fcc0000000000 */
[----:B------:R-:W-:Y:S08]  /*68f0*/  MUFU.EX2 R64, R64 ;  /* 0x0000004000407308 */ /* 0x000ff00000000800 */
[----:B------:R-:W2:Y:S01]  /*6900*/  MUFU.EX2 R65, R65 ;  /* 0x0000004100417308 */ /* 0x000ea20000000800 */
[----:B---3--:R-:W-:Y:S01]  /*6910*/  F2FP.F16.F32.PACK_AB R21, R63, R62 ;  /* 0x0000003e3f15723e */ /* 0x008fe200000000ff */
        /* <DEDUP_REMOVED lines=38> */
[----:B------:R-:W1:Y:S01]  /*6b80*/  MUFU.EX2 R109, R109 ;  /* 0x0000006d006d7308 */ /* 0x000e620000000800 */
[----:B---3--:R-:W-:Y:S01]  /*6b90*/  F2FP.F16.F32.PACK_AB R31, R83, R82 ;  /* 0x00000052531f723e */ /* 0x008fe200000000ff */
[----:B------:R-:W-:-:S03]  /*6ba0*/  FADD2 R46, R46.F32x2.HI_LO, R82.F32x2.HI_LO ;  /* 0x000000522e2e724b */ /* 0x000fc60000000000 */
[----:B------:R2:W-:Y:S01]  /*6bb0*/  STTM.x16 tmem[UR5], R16 ;  /* 0x00000010000079ed */ /* 0x0005e20008240005 */
[----:B------:R-:W-:Y:S02]  /*6bc0*/  R2UR UR5, R87 ;  /* 0x00000000570572ca */ /* 0x000fe400000e0000 */
[----:B------:R-:W-:Y:S08]  /*6bd0*/  MUFU.EX2 R110, R110 ;  /* 0x0000006e006e7308 */ /* 0x000ff00000000800 */
[----:B------:R-:W3:Y:S01]  /*6be0*/  MUFU.EX2 R111, R111 ;  /* 0x0000006f006f7308 */ /* 0x000ee20000000800 */
[----:B-1----:R-:W-:Y:S01]  /*6bf0*/  F2FP.F16.F32.PACK_AB R8, R109, R108 ;  /* 0x0000006c6d08723e */ /* 0x002fe200000000ff */
[----:B------:R-:W-:-:S06]  /*6c00*/  FADD2 R40, R40.F32x2.HI_LO, R108.F32x2.HI_LO ;  /* 0x0000006c2828724b */ /* 0x000fcc0000000000 */
[----:B------:R-:W-:Y:S08]  /*6c10*/  MUFU.EX2 R112, R112 ;  /* 0x0000007000707308 */ /* 0x000ff00000000800 */
[----:B------:R-:W1:Y:S01]  /*6c20*/  MUFU.EX2 R113, R113 ;  /* 0x0000007100717308 */ /* 0x000e620000000800 */
[----:B---3--:R-:W-:Y:S01]  /*6c30*/  F2FP.F16.F32.PACK_AB R9, R111, R110 ;  /* 0x0000006e6f09723e */ /* 0x008fe200000000ff */
[----:B------:R-:W-:-:S06]  /*6c40*/  FADD2 R42, R42.F32x2.HI_LO, R110.F32x2.HI_LO ;  /* 0x0000006e2a2a724b */ /* 0x000fcc0000000000 */
[----:B------:R-:W-:Y:S08]  /*6c50*/  MUFU.EX2 R114, R114 ;  /* 0x0000007200727308 */ /* 0x000ff00000000800 */
[----:B------:R-:W3:Y:S01]  /*6c60*/  MUFU.EX2 R115, R115 ;  /* 0x0000007300737308 */ /* 0x000ee20000000800 */
[----:B-1----:R-:W-:Y:S01]  /*6c70*/  F2FP.F16.F32.PACK_AB R10, R113, R112 ;  /* 0x00000070710a723e */ /* 0x002fe200000000ff */
[----:B------:R-:W-:-:S06]  /*6c80*/  FADD2 R44, R44.F32x2.HI_LO, R112.F32x2.HI_LO ;  /* 0x000000702c2c724b */ /* 0x000fcc0000000000 */
[----:B------:R-:W-:Y:S01]  /*6c90*/  MUFU.EX2 R116, R116 ;  /* 0x0000007400747308 */ /* 0x000fe20000000800 */
[----:B--2---:R-:W-:Y:S01]  /*6ca0*/  FFMA2 R24, R4.F32x2.HI_LO, UR4.F32, R166.F32 ;  /* 0x0000000404187c49 */ /* 0x004fe200092000a6 */
[----:B------:R-:W-:Y:S01]  /*6cb0*/  LOP3.LUT R166, R84, 0x70, RZ, 0xfc, !PT ;  /* 0x0000007054a67812 */ /* 0x000fe200078efcff */
[----:B------:R-:W-:-:S03]  /*6cc0*/  IMAD.MOV.U32 R26, RZ, RZ, 0x1 ;  /* 0x00000001ff1a7424 */ /* 0x000fc600078e00ff */
[----:B------:R-:W-:Y:S02]  /*6cd0*/  R2UR UR4, R166 ;  /* 0x00000000a60472ca */ /* 0x000fe400000e0000 */
[----:B------:R-:W1:Y:S01]  /*6ce0*/  MUFU.EX2 R117, R117 ;  /* 0x0000007500757308 */ /* 0x000e620000000800 */
[----:B---3--:R-:W-:Y:S01]  /*6cf0*/  F2FP.F16.F32.PACK_AB R11, R115, R114 ;  /* 0x00000072730b723e */ /* 0x008fe200000000ff */
        /* <DEDUP_REMOVED lines=48> */
[----:B------:R-:W-:-:S03]  /*7000*/  FADD2 R46, R46.F32x2.HI_LO, R140.F32x2.HI_LO ;  /* 0x0000008c2e2e724b */ /* 0x000fc60000000000 */
[----:B------:R2:W-:Y:S01]  /*7010*/  STTM.x16 tmem[UR5], R8 ;  /* 0x00000008000079ed */ /* 0x0005e20008240005 */
[----:B------:R-:W3:Y:S02]  /*7020*/  FENCE.VIEW.ASYNC.T ;  /* 0x00000000000073c6 */ /* 0x000ee40000000200 */
[----:B---3--:R3:W-:Y:S01]  /*7030*/  SYNCS.ARRIVE.TRANS64.ART0 RZ, [UR7+0xa8], R26 ;  /* 0x0000a81affff79a7 */ /* 0x0087e20008500007 */
[----:B------:R-:W-:Y:S08]  /*7040*/  MUFU.EX2 R144, R144 ;  /* 0x0000009000907308 */ /* 0x000ff00000000800 */
[----:B------:R-:W4:Y:S01]  /*7050*/  MUFU.EX2 R145, R145 ;  /* 0x0000009100917308 */ /* 0x000f220000000800 */
[----:B-1----:R-:W-:Y:S01]  /*7060*/  F2FP.F16.F32.PACK_AB R4, R143, R142 ;  /* 0x0000008e8f04723e */ /* 0x002fe200000000ff */
[----:B------:R-:W-:-:S06]  /*7070*/  FADD2 R40, R40.F32x2.HI_LO, R142.F32x2.HI_LO ;  /* 0x0000008e2828724b */ /* 0x000fcc0000000000 */
[----:B------:R-:W-:Y:S08]  /*7080*/  MUFU.EX2 R146, R146 ;  /* 0x0000009200927308 */ /* 0x000ff00000000800 */
[----:B------:R-:W1:Y:S01]  /*7090*/  MUFU.EX2 R147, R147 ;  /* 0x0000009300937308 */ /* 0x000e620000000800 */
[----:B----4-:R-:W-:Y:S01]  /*70a0*/  F2FP.F16.F32.PACK_AB R5, R145, R144 ;  /* 0x000000909105723e */ /* 0x010fe200000000ff */
[----:B------:R-:W-:-:S06]  /*70b0*/  FADD2 R42, R42.F32x2.HI_LO, R144.F32x2.HI_LO ;  /* 0x000000902a2a724b */ /* 0x000fcc0000000000 */
[----:B------:R-:W-:Y:S08]  /*70c0*/  MUFU.EX2 R148, R148 ;  /* 0x0000009400947308 */ /* 0x000ff00000000800 */
[----:B------:R-:W4:Y:S01]  /*70d0*/  MUFU.EX2 R149, R149 ;  /* 0x0000009500957308 */ /* 0x000f220000000800 */
[----:B-1----:R-:W-:Y:S01]  /*70e0*/  F2FP.F16.F32.PACK_AB R6, R147, R146 ;  /* 0x000000929306723e */ /* 0x002fe200000000ff */
[----:B------:R-:W-:-:S06]  /*70f0*/  FADD2 R44, R44.F32x2.HI_LO, R146.F32x2.HI_LO ;  /* 0x000000922c2c724b */ /* 0x000fcc0000000000 */
[----:B------:R-:W-:Y:S08]  /*7100*/  MUFU.EX2 R150, R150 ;  /* 0x0000009600967308 */ /* 0x000ff00000000800 */
[----:B------:R-:W2:Y:S01]  /*7110*/  MUFU.EX2 R151, R151 ;  /* 0x0000009700977308 */ /* 0x000ea20000000800 */
[----:B----4-:R-:W-:Y:S01]  /*7120*/  F2FP.F16.F32.PACK_AB R7, R149, R148 ;  /* 0x000000949507723e */ /* 0x010fe200000000ff */
        /* <DEDUP_REMOVED lines=40> */
[----:B------:R-:W-:-:S04]  /*73b0*/  FADD2 R42, R42.F32x2.HI_LO, R172.F32x2.HI_LO ;  /* 0x000000ac2a2a724b */ /* 0x000fc80000000000 */
[----:B------:R-:W-:Y:S02]  /*73c0*/  FADD2 R40, R40.F32x2.HI_LO, R42.F32x2.HI_LO ;  /* 0x0000002a2828724b */ /* 0x000fe40000000000 */
[----:B------:R-:W-:Y:S08]  /*73d0*/  MUFU.EX2 R24, R24 ;  /* 0x0000001800187308 */ /* 0x000ff00000000800 */
[----:B------:R-:W1:Y:S01]  /*73e0*/  MUFU.EX2 R25, R25 ;  /* 0x0000001900197308 */ /* 0x000e620000000800 */
[----:B--2---:R-:W-:Y:S01]  /*73f0*/  F2FP.F16.F32.PACK_AB R18, R33, R32 ;  /* 0x000000202112723e */ /* 0x004fe200000000ff */
[----:B------:R-:W-:Y:S01]  /*7400*/  FADD2 R44, R44.F32x2.HI_LO, R32.F32x2.HI_LO ;  /* 0x000000202c2c724b */ /* 0x000fe20000000000 */
[----:B-1----:R-:W-:Y:S01]  /*7410*/  F2FP.F16.F32.PACK_AB R19, R25, R24 ;  /* 0x000000181913723e */ /* 0x002fe200000000ff */
[----:B------:R-:W-:-:S03]  /*7420*/  FADD2 R46, R46.F32x2.HI_LO, R24.F32x2.HI_LO ;  /* 0x000000182e2e724b */ /* 0x000fc60000000000 */
[----:B------:R3:W-:Y:S01]  /*7430*/  STTM.x16 tmem[UR4], R4 ;  /* 0x00000004000079ed */ /* 0x0007e20008240004 */
[----:B------:R-:W1:Y:S02]  /*7440*/  FENCE.VIEW.ASYNC.T ;  /* 0x00000000000073c6 */ /* 0x000e640000000200 */
[----:B-1----:R-:W-:Y:S01]  /*7450*/  NOP ;  /* 0x0000000000007918 */ /* 0x002fe20000000000 */
[----:B------:R3:W-:Y:S01]  /*7460*/  @P0 SYNCS.ARRIVE.TRANS64.ART0 RZ, [UR7+0xb0], R26 ;  /* 0x0000b01affff09a7 */ /* 0x0007e20008500007 */
[----:B------:R-:W-:Y:S01]  /*7470*/  UIADD3 UR4, UPT, UPT, UR9, -0x80, URZ ;  /* 0xffffff8009047890 */ /* 0x000fe2000fffe0ff */
[----:B------:R-:W-:-:S03]  /*7480*/  FADD2 R44, R44.F32x2.HI_LO, R46.F32x2.HI_LO ;  /* 0x0000002e2c2c724b */ /* 0x000fc60000000000 */
[----:B------:R-:W-:Y:S01]  /*7490*/  USHF.R.S32.HI UR5, URZ, 0x1f, UR4 ;  /* 0x0000001fff057899 */ /* 0x000fe20008011404 */
[----:B------:R-:W-:Y:S01]  /*74a0*/  FADD2 R40, R40.F32x2.HI_LO, R44.F32x2.HI_LO ;  /* 0x0000002c2828724b */ /* 0x000fe20000000000 */
[----:B------:R-:W1:Y:S02]  /*74b0*/  SYNCS.PHASECHK.TRANS64.TRYWAIT P0, [UR7+0xd8], RZ ;  /* 0x0000d8ffff0075a7 */ /* 0x000e640008001107 */
[----:B------:R-:W-:-:S04]  /*74c0*/  ULEA.HI UR4, UR5, UR4, URZ, 0x7 ;  /* 0x0000000405047291 */ /* 0x000fc8000f8f38ff */
[----:B------:R-:W-:-:S04]  /*74d0*/  USHF.R.S32.HI UR4, URZ, 0x7, UR4 ;  /* 0x00000007ff047899 */ /* 0x000fc80008011404 */
[----:B------:R-:W-:-:S04]  /*74e0*/  UISETP.LT.AND UP0, UPT, URZ, UR4, UPT ;  /* 0x00000004ff00728c */ /* 0x000fc8000bf01270 */
[----:B------:R-:W-:-:S04]  /*74f0*/  USEL UR15, URZ, UR4, !UP0 ;  /* 0x00000004ff0f7287 */ /* 0x000fc8000c000000 */
[----:B------:R-:W-:-:S04]  /*7500*/  UIADD3 UR4, UPT, UPT, UR16, -UR15, URZ ;  /* 0x8000000f10047290 */ /* 0x000fc8000fffe0ff */
[----:B------:R-:W-:Y:S01]  /*7510*/  UISETP.GE.AND UP0, UPT, UR4, 0x1, UPT ;  /* 0x000000010400788c */ /* 0x000fe2000bf06270 */
[----:B-1-3--:R-:W-:Y:S10]  /*7520*/  @!P0 BRA `(.L_x_40) ;  /* 0x0000006400ec8947 */ /* 0x00aff40003800000 */
.L_x_97:
[----:B------:R-:W-:Y:S01]  /*7530*/  FADD R132, R40, R41 ;  /* 0x0000002928847221 */ /* 0x000fe20000000000 */
[----:B------:R-:W-:Y:S01]  /*7540*/  UMOV UR10, 0x1 ;  /* 0x00000001000a7882 */ /* 0x000fe20000000000 */
[----:B------:R-:W-:Y:S01]  /*7550*/  UMOV UR11, 0x1 ;  /* 0x00000001000b7882 */ /* 0x000fe20000000000 */
[----:B------:R-:W-:Y:S05]  /*7560*/  BRA.U !UP0, `(.L_x_41) ;  /* 0x0000002508e07547 */ /* 0x000fea000b800000 */
[----:B------:R-:W-:Y:S01]  /*7570*/  MOV R168, R155 ;  /* 0x0000009b00a87202 */ /* 0x000fe20000000f00 */
[----:B------:R-:W2:Y:S01]  /*7580*/  LDCU UR17, c[0x0][0x380] ;  /* 0x00007000ff1177ac */ /* 0x000ea20008000800 */
[----:B------:R-:W-:Y:S01]  /*7590*/  IADD3 R167, PT, PT, R154, UR14, RZ ;  /* 0x0000000e9aa77c10 */ /* 0x000fe2000fffe0ff */
[----:B------:R-:W3:Y:S01]  /*75a0*/  LDCU UR6, c[0x0][0x600] ;  /* 0x0000c000ff0677ac */ /* 0x000ee20008000800 */
[----:B------:R-:W-:Y:S01]  /*75b0*/  UIADD3 UR12, UPT, UPT, -UR12, UR15, URZ ;  /* 0x0000000f0c0c7290 */ /* 0x000fe2000fffe1ff */
[----:B------:R-:W-:Y:S01]  /*75c0*/  UMOV UR11, 0x1 ;  /* 0x00000001000b7882 */ /* 0x000fe20000000000 */
[----:B------:R-:W-:Y:S01]  /*75d0*/  UMOV UR9, UR16 ;  /* 0x0000001000097c82 */ /* 0x000fe20008000000 */
[----:B------:R-:W-:Y:S01]  /*75e0*/  UMOV UR10, 0x1 ;  /* 0x00000001000a7882 */ /* 0x000fe20000000000 */
[----:B------:R-:W-:-:S08]  /*75f0*/  UMOV UR14, URZ ;  /* 0x000000ff000e7c82 */ /* 0x000fd00008000000 */
.L_x_44:
[----:B------:R-:W-:Y:S01]  /*7600*/  USHF.L.U32 UR4, UR11, 0x1f, URZ ;  /* 0x0000001f0b047899 */ /* 0x000fe200080006ff */
[----:B------:R-:W-:Y:S01]  /*7610*/  R2UR UR5, R84 ;  /* 0x00000000540572ca */ /* 0x000fe200000e0000 */
[----:B------:R-:W-:-:S04]  /*7620*/  UIADD3 UR9, UPT, UPT, UR9, -0x1, URZ ;  /* 0xffffffff09097890 */ /* 0x000fc8000fffe0ff */
[----:B-1----:R-:W-:Y:S01]  /*7630*/  MOV R4, UR4 ;  /* 0x0000000400047c02 */ /* 0x002fe20008000f00 */
[----:B------:R-:W-:-:S03]  /*7640*/  UISETP.LT.AND UP0, UPT, URZ, UR9, UPT ;  /* 0x00000009ff00728c */ /* 0x000fc6000bf01270 */
[----:B------:R-:W1:Y:S01]  /*7650*/  SYNCS.PHASECHK.TRANS64.TRYWAIT P0, [UR7+0xa0], R4 ;  /* 0x0000a004ff0075a7 */ /* 0x000e620008001107 */
[----:B------:R-:W-:Y:S01]  /*7660*/  USEL UR8, URZ, UR9, !UP0 ;  /* 0x00000009ff087287 */ /* 0x000fe2000c000000 */
[----:B-1----:R-:W-:Y:S11]  /*7670*/  @!P0 BRA `(.L_x_42) ;  /* 0x0000006400b08947 */ /* 0x002ff60003800000 */
.L_x_99:
[----:B-1----:R-:W1:Y:S01]  /*7680*/  LDTM.x32 R4, tmem[UR5] ;  /* 0x00000005000479ee */ /* 0x002e6200082c0000 */
[----:B--2---:R-:W-:Y:S01]  /*7690*/  ULEA UR4, UR8, UR17, 0x7 ;  /* 0x0000001108047291 */ /* 0x004fe2000f8e38ff */
[----:B------:R-:W-:-:S05]  /*76a0*/  IMAD.MOV.U32 R142, RZ, RZ, -0x1 ;  /* 0xffffffffff8e7424 */ /* 0x000fca00078e00ff */
[----:B------:R-:W-:Y:S02]  /*76b0*/  IADD3 R138, PT, PT, -R167, UR4, RZ ;  /* 0x00000004a78a7c10 */ /* 0x000fe4000fffe1ff */
[----:B------:R-:W-:Y:S02]  /*76c0*/  R2UR UR4, R85 ;  /* 0x00000000550472ca */ /* 0x000fe400000e0000 */
[C---:B------:R-:W-:Y:S02]  /*76d0*/  VIADDMNMX R37, R138.reuse, 0x1f, RZ, !PT ;  /* 0x0000001f8a257846 */ /* 0x040fe400078001ff */
[----:B------:R-:W-:Y:S02]  /*76e0*/  VIADDMNMX R143, R138, 0x5f, RZ, !PT ;  /* 0x0000005f8a8f7846 */ /* 0x000fe400078001ff */
[--C-:B------:R-:W-:Y:S02]  /*76f0*/  SHF.R.U32.HI R36, RZ, R37, R142.reuse ;  /* 0x00000025ff247219 */ /* 0x100fe4000001168e */
[----:B------:R-:W-:-:S02]  /*7700*/  SHF.R.U32.HI R143, RZ, R143, R142 ;  /* 0x0000008fff8f7219 */ /* 0x000fc4000001168e */
[----:B------:R-:W-:Y:S02]  /*7710*/  R2P PR, R36, 0x7e ;  /* 0x0000007e24007804 */ /* 0x000fe40000000000 */
[----:B------:R-:W-:Y:S01]  /*7720*/  VIADDMNMX R159, R138, 0x7f, RZ, !PT ;  /* 0x0000007f8a9f7846 */ /* 0x000fe200078001ff */
[----:B------:R-:W2:Y:S01]  /*7730*/  LDTM.x32 R52, tmem[UR4] ;  /* 0x00000004003479ee */ /* 0x000ea200082c0000 */
[----:B------:R-:W-:Y:S02]  /*7740*/  R2UR UR4, R86 ;  /* 0x00000000560472ca */ /* 0x000fe400000e0000 */
[----:B-1----:R-:W-:Y:S02]  /*7750*/  SEL R99, R5, 0xff800000, P1 ;  /* 0xff80000005637807 */ /* 0x002fe40000800000 */
[----:B------:R-:W-:Y:S02]  /*7760*/  SEL R88, R6, 0xff800000, P2 ;  /* 0xff80000006587807 */ /* 0x000fe40001000000 */
[----:B------:R-:W-:-:S02]  /*7770*/  SEL R89, R7, 0xff800000, P3 ;  /* 0xff80000007597807 */ /* 0x000fc40001800000 */
[----:B------:R-:W-:Y:S02]  /*7780*/  SEL R90, R8, 0xff800000, P4 ;  /* 0xff800000085a7807 */ /* 0x000fe40002000000 */
[----:B------:R-:W-:Y:S02]  /*7790*/  SEL R91, R9, 0xff800000, P5 ;  /* 0xff800000095b7807 */ /* 0x000fe40002800000 */
[----:B------:R-:W-:Y:S02]  /*77a0*/  SEL R102, R10, 0xff800000, P6 ;  /* 0xff8000000a667807 */ /* 0x000fe40003000000 */
[C---:B------:R-:W-:Y:S02]  /*77b0*/  R2P PR, R36.reuse.B1, 0x7f ;  /* 0x0000007f24007804 */ /* 0x040fe40000001000 */
[----:B------:R-:W-:Y:S02]  /*77c0*/  LOP3.LUT R5, R36, 0x1, RZ, 0xc0, !PT ;  /* 0x0000000124057812 */ /* 0x000fe400078ec0ff */
[----:B------:R-:W-:-:S02]  /*77d0*/  SHF.R.U32.HI R159, RZ, R159, R142 ;  /* 0x0000009fff9f7219 */ /* 0x000fc4000001168e */
        /* <DEDUP_REMOVED lines=53> */
[----:B------:R-:W-:Y:S02]  /*7b30*/  R2P PR, R4.B2, 0x7f ;  /* 0x0000007f04007804 */ /* 0x000fe40000002000 */
[----:B------:R-:W-:-:S03]  /*7b40*/  FMNMX R169, R102, R103, !PT ;  /* 0x0000006766a97209 */ /* 0x000fc60007800000 */
[----:B------:R-:W-:Y:S02]  /*7b50*/  SEL R68, R68, 0xff800000, P0 ;  /* 0xff80000044447807 */ /* 0x000fe40000000000 */
[----:B------:R-:W-:Y:S02]  /*7b60*/  SEL R69, R69, 0xff800000, P1 ;  /* 0xff80000045457807 */ /* 0x000fe40000800000 */
[----:B------:R-:W-:Y:S02]  /*7b70*/  SEL R70, R70, 0xff800000, P2 ;  /* 0xff80000046467807 */ /* 0x000fe40001000000 */
[----:B------:R-:W-:Y:S02]  /*7b80*/  SEL R71, R71, 0xff800000, P3 ;  /* 0xff80000047477807 */ /* 0x000fe40001800000 */
[----:B------:R-:W-:Y:S02]  /*7b90*/  SEL R72, R72, 0xff800000, P4 ;  /* 0xff80000048487807 */ /* 0x000fe40002000000 */
[----:B------:R-:W-:-:S02]  /*7ba0*/  SEL R73, R73, 0xff800000, P5 ;  /* 0xff80000049497807 */ /* 0x000fc40002800000 */
[----:B------:R-:W-:Y:S02]  /*7bb0*/  SEL R122, R74, 0xff800000, P6 ;  /* 0xff8000004a7a7807 */ /* 0x000fe40003000000 */
[----:B------:R-:W-:Y:S02]  /*7bc0*/  R2P PR, R4.B3, 0x7f ;  /* 0x0000007f04007804 */ /* 0x000fe40000003000 */
[----:B------:R-:W-:-:S03]  /*7bd0*/  FMNMX3 R169, R169, R108, R109, !PT ;  /* 0x0000006ca9a97276 */ /* 0x000fc6000780006d */
        /* <DEDUP_REMOVED lines=47> */
[----:B------:R-:W-:Y:S02]  /*7ed0*/  LOP3.LUT P0, RZ, R143, 0x800000, RZ, 0xc0, !PT ;  /* 0x008000008fff7812 */ /* 0x000fe4000780c0ff */
[----:B------:R-:W-:-:S02]  /*7ee0*/  SEL R140, R40, 0xff800000, P4 ;  /* 0xff800000288c7807 */ /* 0x000fc40002000000 */
[----:B------:R-:W-:Y:S02]  /*7ef0*/  SEL R43, R43, 0xff800000, P0 ;  /* 0xff8000002b2b7807 */ /* 0x000fe40000000000 */
[----:B------:R-:W-:Y:S02]  /*7f00*/  SEL R141, R41, 0xff800000, P5 ;  /* 0xff800000298d7807 */ /* 0x000fe40002800000 */
[----:B------:R-:W-:Y:S02]  /*7f10*/  SEL R42, R42, 0xff800000, P6 ;  /* 0xff8000002a2a7807 */ /* 0x000fe40003000000 */
[----:B------:R-:W-:Y:S02]  /*7f20*/  R2P PR, R143.B3, 0x7f ;  /* 0x0000007f8f007804 */ /* 0x000fe40000003000 */
[----:B------:R-:W-:Y:S02]  /*7f30*/  FMNMX3 R169, R169, R58, R59, !PT ;  /* 0x0000003aa9a97276 */ /* 0x000fe4000780003b */
[----:B------:R-:W-:-:S02]  /*7f40*/  R2UR UR4, R86 ;  /* 0x00000000560472ca */ /* 0x000fc400000e0000 */
        /* <DEDUP_REMOVED lines=16> */
[----:B------:R-:W-:Y:S01]  /*8050*/  SEL R50, R10, 0xff800000, P6 ;  /* 0xff8000000a327807 */ /* 0x000fe20003000000 */
[----:B------:R-:W-:Y:S01]  /*8060*/  IMAD.SHL.U32 R10, R3, 0x4, RZ ;  /* 0x00000004030a7824 */ /* 0x000fe200078e00ff */
[----:B------:R-:W-:-:S02]  /*8070*/  R2P PR, R159.B1, 0x7f ;  /* 0x0000007f9f007804 */ /* 0x000fc40000001000 */
[----:B------:R-:W-:Y:S02]  /*8080*/  LOP3.LUT R5, R159, 0x1, RZ, 0xc0, !PT ;  /* 0x000000019f057812 */ /* 0x000fe400078ec0ff */
[----:B------:R-:W-:Y:S02]  /*8090*/  FMNMX3 R6, R168, R98, R99, !PT ;  /* 0x00000062a8067276 */ /* 0x000fe40007800063 */
[----:B------:R-:W-:Y:S01]  /*80a0*/  SEL R44, R12, 0xff800000, P0 ;  /* 0xff8000000c2c7807 */ /* 0x000fe20000000000 */
[----:B------:R-:W-:Y:S01]  /*80b0*/  IMAD.U32 R12, RZ, RZ, UR13 ;  /* 0x0000000dff0c7e24 */ /* 0x000fe2000f8e00ff */
[----:B------:R-:W-:Y:S02]  /*80c0*/  SEL R45, R13, 0xff800000, P1 ;  /* 0xff8000000d2d7807 */ /* 0x000fe40000800000 */
[----:B------:R-:W-:Y:S02]  /*80d0*/  SEL R48, R14, 0xff800000, P2 ;  /* 0xff8000000e307807 */ /* 0x000fe40001000000 */
[----:B------:R-:W-:-:S02]  /*80e0*/  SEL R49, R15, 0xff800000, P3 ;  /* 0xff8000000f317807 */ /* 0x000fc40001800000 */
[----:B------:R-:W-:Y:S02]  /*80f0*/  SEL R144, R16, 0xff800000, P4 ;  /* 0xff80000010907807 */ /* 0x000fe40002000000 */
[----:B------:R-:W-:Y:S02]  /*8100*/  SEL R145, R17, 0xff800000, P5 ;  /* 0xff80000011917807 */ /* 0x000fe40002800000 */
[----:B------:R-:W-:Y:S02]  /*8110*/  SEL R150, R18, 0xff800000, P6 ;  /* 0xff80000012967807 */ /* 0x000fe40003000000 */
[----:B------:R-:W-:Y:S02]  /*8120*/  R2P PR, R159.B2, 0x7f ;  /* 0x0000007f9f007804 */ /* 0x000fe40000002000 */
[----:B------:R-:W-:Y:S02]  /*8130*/  FMNMX3 R6, R6, R92, R93, !PT ;  /* 0x0000005c06067276 */ /* 0x000fe4000780005d */
[----:B------:R-:W-:-:S02]  /*8140*/  FMNMX3 R169, R169, R122, R123, !PT ;  /* 0x0000007aa9a97276 */ /* 0x000fc4000780007b */
[----:B------:R-:W-:Y:S02]  /*8150*/  SEL R20, R20, 0xff800000, P0 ;  /* 0xff80000014147807 */ /* 0x000fe40000000000 */
[----:B------:R-:W-:Y:S02]  /*8160*/  ISETP.NE.U32.AND P0, PT, R5, 0x1, PT ;  /* 0x000000010500780c */ /* 0x000fe40003f05070 */
[----:B------:R-:W-:Y:S02]  /*8170*/  FMNMX R5, R88, R89, !PT ;  /* 0x0000005958057209 */ /* 0x000fe40007800000 */
[----:B------:R-:W-:Y:S02]  /*8180*/  SEL R46, R4, 0xff800000, !P0 ;  /* 0xff800000042e7807 */ /* 0x000fe40004000000 */
[----:B------:R-:W-:Y:S02]  /*8190*/  FMNMX R4, R90, R91, !PT ;  /* 0x0000005b5a047209 */ /* 0x000fe40007800000 */
        /* <DEDUP_REMOVED lines=23> */
[----:B------:R-:W-:Y:S02]  /*8310*/  LOP3.LUT P0, RZ, R159, 0x80, RZ, 0xc0, !PT ;  /* 0x000000809fff7812 */ /* 0x000fe4000780c0ff */
[----:B------:R-:W-:-:S02]  /*8320*/  FMNMX3 R4, R4, R74, R75, !PT ;  /* 0x0000004a04047276 */ /* 0x000fc4000780004b */
[----:B------:R-:W-:Y:S02]  /*8330*/  FMNMX3 R169, R169, R124, R125, !PT ;  /* 0x0000007ca9a97276 */ /* 0x000fe4000780007d */
[----:B------:R-:W-:Y:S02]  /*8340*/  FMNMX3 R6, R6, R78, R79, !PT ;  /* 0x0000004e06067276 */ /* 0x000fe4000780004f */
[----:B------:R-:W-:Y:S02]  /*8350*/  FMNMX3 R5, R5, R82, R83, !PT ;  /* 0x0000005205057276 */ /* 0x000fe40007800053 */
[----:B------:R-:W-:Y:S02]  /*8360*/  SEL R51, R11, 0xff800000, P0 ;  /* 0xff8000000b337807 */ /* 0x000fe40000000000 */
        /* <DEDUP_REMOVED lines=12> */
[----:B------:R-:W-:Y:S02]  /*8430*/  SEL R21, R21, 0xff800000, P1 ;  /* 0xff80000015157807 */ /* 0x000fe40000800000 */
[----:B------:R-:W-:-:S02]  /*8440*/  SEL R154, R22, 0xff800000, P2 ;  /* 0xff800000169a7807 */ /* 0x000fc40001000000 */
[----:B------:R-:W-:Y:S02]  /*8450*/  SEL R155, R23, 0xff800000, P3 ;  /* 0xff800000179b7807 */ /* 0x000fe40001800000 */
[----:B------:R-:W-:Y:S02]  /*8460*/  SEL R156, R24, 0xff800000, P4 ;  /* 0xff800000189c7807 */ /* 0x000fe40002000000 */
[----:B------:R-:W-:Y:S02]  /*8470*/  SEL R157, R25, 0xff800000, P5 ;  /* 0xff800000199d7807 */ /* 0x000fe40002800000 */
[----:B------:R-:W-:Y:S02]  /*8480*/  SEL R26, R26, 0xff800000, P6 ;  /* 0xff8000001a1a7807 */ /* 0x000fe40003000000 */
[----:B------:R-:W-:Y:S02]  /*8490*/  FMNMX3 R4, R4, R148, R149, !PT ;  /* 0x0000009404047276 */ /* 0x000fe40007800095 */
[----:B------:R-:W-:-:S02]  /*84a0*/  FMNMX3 R169, R169, R152, R153, !PT ;  /* 0x00000098a9a97276 */ /* 0x000fc40007800099 */
[----:B------:R-:W-:Y:S02]  /*84b0*/  FMNMX3 R6, R6, R46, R47, !PT ;  /* 0x0000002e06067276 */ /* 0x000fe4000780002f */
[----:B------:R-:W-:Y:S02]  /*84c0*/  FMNMX3 R5, R5, R38, R39, !PT ;  /* 0x0000002605057276 */ /* 0x000fe40007800027 */
[----:B------:R-:W-:Y:S02]  /*84d0*/  R2P PR, R159.B3, 0x7f ;  /* 0x0000007f9f007804 */ /* 0x000fe40000003000 */
[----:B------:R-:W-:Y:S02]  /*84e0*/  FMNMX3 R4, R4, R40, R41, !PT ;  /* 0x0000002804047276 */ /* 0x000fe40007800029 */
[----:B------:R-:W-:Y:S02]  /*84f0*/  FMNMX3 R169, R169, R50, R51, !PT ;  /* 0x00000032a9a97276 */ /* 0x000fe40007800033 */
[----:B------:R-:W-:-:S02]  /*8500*/  FMNMX3 R6, R6, R44, R45, !PT ;  /* 0x0000002c06067276 */ /* 0x000fc4000780002d */
[----:B------:R-:W-:Y:S02]  /*8510*/  FMNMX3 R5, R5, R48, R49, !PT ;  /* 0x0000003005057276 */ /* 0x000fe40007800031 */
[----:B------:R-:W-:Y:S02]  /*8520*/  SEL R158, R28, 0xff800000, P0 ;  /* 0xff8000001c9e7807 */ /* 0x000fe40000000000 */
[----:B------:R-:W-:Y:S02]  /*8530*/  ISETP.GT.AND P0, PT, R159, -0x1, PT ;  /* 0xffffffff9f00780c */ /* 0x000fe40003f04270 */
[----:B------:R-:W-:Y:S02]  /*8540*/  SEL R159, R29, 0xff800000, P1 ;  /* 0xff8000001d9f7807 */ /* 0x000fe40000800000 */
[----:B------:R-:W-:Y:S02]  /*8550*/  SEL R160, R30, 0xff800000, P2 ;  /* 0xff8000001ea07807 */ /* 0x000fe40001000000 */
[----:B------:R-:W-:-:S02]  /*8560*/  SEL R161, R31, 0xff800000, P3 ;  /* 0xff8000001fa17807 */ /* 0x000fc40001800000 */
[----:B------:R-:W-:Y:S02]  /*8570*/  FMNMX3 R4, R4, R144, R145, !PT ;  /* 0x0000009004047276 */ /* 0x000fe40007800091 */
[----:B------:R-:W-:Y:S02]  /*8580*/  FMNMX3 R169, R169, R150, R151, !PT ;  /* 0x00000096a9a97276 */ /* 0x000fe40007800097 */
[----:B------:R-:W-:Y:S02]  /*8590*/  FMNMX3 R6, R6, R20, R21, !PT ;  /* 0x0000001406067276 */ /* 0x000fe40007800015 */
[----:B------:R-:W-:Y:S02]  /*85a0*/  FMNMX3 R5, R5, R154, R155, !PT ;  /* 0x0000009a05057276 */ /* 0x000fe4000780009b */
[----:B------:R-:W-:Y:S02]  /*85b0*/  SEL R163, R35, 0xff800000, !P0 ;  /* 0xff80000023a37807 */ /* 0x000fe40004000000 */
[----:B------:R-:W-:-:S02]  /*85c0*/  SEL R164, R32, 0xff800000, P4 ;  /* 0xff80000020a47807 */ /* 0x000fc40002000000 */
[----:B------:R-:W-:Y:S02]  /*85d0*/  SEL R165, R33, 0xff800000, P5 ;  /* 0xff80000021a57807 */ /* 0x000fe40002800000 */
[----:B------:R-:W-:Y:S02]  /*85e0*/  SEL R162, R34, 0xff800000, P6 ;  /* 0xff80000022a27807 */ /* 0x000fe40003000000 */
[----:B------:R-:W-:Y:S02]  /*85f0*/  FMNMX3 R4, R4, R156, R157, !PT ;  /* 0x0000009c04047276 */ /* 0x000fe4000780009d */
[----:B------:R-:W-:Y:S02]  /*8600*/  FMNMX3 R169, R169, R26, R27, !PT ;  /* 0x0000001aa9a97276 */ /* 0x000fe4000780001b */
[----:B------:R-:W-:Y:S02]  /*8610*/  FMNMX3 R6, R6, R158, R159, !PT ;  /* 0x0000009e06067276 */ /* 0x000fe4000780009f */
[----:B------:R-:W-:-:S02]  /*8620*/  FMNMX3 R5, R5, R160, R161, !PT ;  /* 0x000000a005057276 */ /* 0x000fc400078000a1 */
[----:B------:R-:W-:Y:S02]  /*8630*/  FMNMX3 R4, R4, R164, R165, !PT ;  /* 0x000000a404047276 */ /* 0x000fe400078000a5 */
[----:B------:R-:W-:Y:S02]  /*8640*/  FMNMX3 R169, R169, R162, R163, !PT ;  /* 0x000000a2a9a97276 */ /* 0x000fe400078000a3 */
[----:B------:R-:W-:Y:S02]  /*8650*/  FMNMX R5, R6, R5, !PT ;  /* 0x0000000506057209 */ /* 0x000fe40007800000 */
[----:B------:R-:W-:Y:S02]  /*8660*/  LOP3.LUT R10, R10, 0x1fc, RZ, 0xc0, !PT ;  /* 0x000001fc0a0a7812 */ /* 0x000fe400078ec0ff */
[----:B------:R-:W-:-:S04]  /*8670*/  FMNMX3 R169, R5, R4, R169, !PT ;  /* 0x0000000405a97276 */ /* 0x000fc800078000a9 */
[----:B------:R-:W-:-:S04]  /*8680*/  FSETP.NEU.AND P0, PT, R169, -INF , PT ;  /* 0xff800000a900780b */ /* 0x000fc80003f0d000 */
[----:B------:R-:W-:Y:S02]  /*8690*/  FSEL R5, R169, RZ, P0 ;  /* 0x000000ffa9057208 */ /* 0x000fe40000000000 */
[----:B------:R-:W-:-:S03]  /*86a0*/  ELECT P0, URZ, PT ;  /* 0x0000000000ff782f */ /* 0x000fc60003800000 */
[----:B------:R-:W-:-:S04]  /*86b0*/  FADD R171, -R5, R168 ;  /* 0x000000a805ab7221 */ /* 0x000fc80000000100 */
[----:B---3--:R-:W-:-:S05]  /*86c0*/  FMUL R171, R171, UR6 ;  /* 0x00000006abab7c20 */ /* 0x008fca0008400000 */
[----:B------:R-:W-:Y:S02]  /*86d0*/  FSETP.GE.AND P1, PT, R171, -8, PT ;  /* 0xc1000000ab00780b */ /* 0x000fe40003f26000 */
[----:B------:R-:W1:Y:S02]  /*86e0*/  MUFU.EX2 R171, R171 ;  /* 0x000000ab00ab7308 */ /* 0x000e640000000800 */
[----:B------:R-:W-:-:S05]  /*86f0*/  FSEL R170, R168, R5, P1 ;  /* 0x00000005a8aa7208 */ /* 0x000fca0000800000 */
[----:B------:R-:W-:-:S04]  /*8700*/  FFMA R170, -R170, UR6, RZ ;  /* 0x00000006aaaa7c23 */ /* 0x000fc800080001ff */
[--C-:B------:R-:W-:Y:S02]  /*8710*/  FFMA2 R24, R88.F32x2.HI_LO, UR6.F32, R170.reuse.F32 ;  /* 0x0000000658187c49 */ /* 0x100fe400092000aa */
[--C-:B------:R-:W-:Y:S02]  /*8720*/  FFMA2 R32, R92.F32x2.HI_LO, UR6.F32, R170.reuse.F32 ;  /* 0x000000065c207c49 */ /* 0x100fe400092000aa */
[--C-:B------:R-:W-:Y:S02]  /*8730*/  FFMA2 R34, R94.F32x2.HI_LO, UR6.F32, R170.reuse.F32 ;  /* 0x000000065e227c49 */ /* 0x100fe400092000aa */
[--C-:B------:R-:W-:Y:S01]  /*8740*/  FFMA2 R88, R96.F32x2.HI_LO, UR6.F32, R170.reuse.F32 ;  /* 0x0000000660587c49 */ /* 0x100fe200092000aa */
[----:B------:R-:W-:Y:S01]  /*8750*/  MUFU.EX2 R24, R24 ;  /* 0x0000001800187308 */ /* 0x000fe20000000800 */
[--C-:B------:R-:W-:Y:S01]  /*8760*/  FFMA2 R22, R98.F32x2.HI_LO, UR6.F32, R170.reuse.F32 ;  /* 0x0000000662167c49 */ /* 0x100fe200092000aa */
[----:B-1----:R-:W-:Y:S01]  /*8770*/  FSEL R171, R171, 1, !P1 ;  /* 0x3f800000abab7808 */ /* 0x002fe20004800000 */
[----:B------:R-:W-:-:S02]  /*8780*/  FFMA2 R28, R90.F32x2.HI_LO, UR6.F32, R170.F32 ;  /* 0x000000065a1c7c49 */ /* 0x000fc400092000aa */
[--C-:B------:R-:W-:Y:S02]  /*8790*/  FFMA2 R30, R102.F32x2.HI_LO, UR6.F32, R170.reuse.F32 ;  /* 0x00000006661e7c49 */ /* 0x100fe400092000aa */
[--C-:B------:R-:W-:Y:S01]  /*87a0*/  FFMA2 R92, R100.F32x2.HI_LO, UR6.F32, R170.reuse.F32 ;  /* 0x00000006645c7c49 */ /* 0x100fe200092000aa */
[----:B------:R-:W-:Y:S01]  /*87b0*/  MUFU.EX2 R22, R22 ;  /* 0x0000001600167308 */ /* 0x000fe20000000800 */
[--C-:B------:R-:W-:Y:S01]  /*87c0*/  FFMA2 R94, R104.F32x2.HI_LO, UR6.F32, R170.reuse.F32 ;  /* 0x00000006685e7c49 */ /* 0x100fe200092000aa */
[----:B------:R1:W-:Y:S01]  /*87d0*/  STS [R10+UR7+0x11c], R171 ;  /* 0x00011cab0a007988 */ /* 0x0003e20008000807 */
[--C-:B------:R-:W-:Y:S02]  /*87e0*/  FFMA2 R96, R106.F32x2.HI_LO, UR6.F32, R170.reuse.F32 ;  /* 0x000000066a607c49 */ /* 0x100fe400092000aa */
[--C-:B------:R-:W-:Y:S02]  /*87f0*/  FFMA2 R90, R108.F32x2.HI_LO, UR6.F32, R170.reuse.F32 ;  /* 0x000000066c5a7c49 */ /* 0x100fe400092000aa */
[--C-:B------:R-:W-:Y:S01]  /*8800*/  FFMA2 R98, R112.F32x2.HI_LO, UR6.F32, R170.reuse.F32 ;  /* 0x0000000670627c49 */ /* 0x100fe200092000aa */
[----:B------:R-:W2:Y:S01]  /*8810*/  MUFU.EX2 R23, R23 ;  /* 0x0000001700177308 */ /* 0x000ea20000000800 */
[----:B------:R-:W-:-:S02]  /*8820*/  FFMA2 R100, R110.F32x2.HI_LO, UR6.F32, R170.F32 ;  /* 0x000000066e647c49 */ /* 0x000fc400092000aa */
[--C-:B------:R-:W-:Y:S02]  /*8830*/  FFMA2 R102, R114.F32x2.HI_LO, UR6.F32, R170.reuse.F32 ;  /* 0x0000000672667c49 */ /* 0x100fe400092000aa */
[--C-:B------:R-:W-:Y:S02]  /*8840*/  FFMA2 R104, R116.F32x2.HI_LO, UR6.F32, R170.reuse.F32 ;  /* 0x0000000674687c49 */ /* 0x100fe400092000aa */
[--C-:B------:R-:W-:Y:S01]  /*8850*/  FFMA2 R106, R118.F32x2.HI_LO, UR6.F32, R170.reuse.F32 ;  /* 0x00000006766a7c49 */ /* 0x100fe200092000aa */
[----:B------:R-:W3:Y:S01]  /*8860*/  MUFU.EX2 R25, R25 ;  /* 0x0000001900197308 */ /* 0x000ee20000000800 */
[--C-:B------:R-:W-:Y:S02]  /*8870*/  FFMA2 R52, R52.F32x2.HI_LO, UR6.F32, R170.reuse.F32 ;  /* 0x0000000634347c49 */ /* 0x100fe400092000aa */
[--C-:B------:R-:W-:Y:S02]  /*8880*/  FFMA2 R54, R54.F32x2.HI_LO, UR6.F32, R170.reuse.F32 ;  /* 0x0000000636367c49 */ /* 0x100fe400092000aa */
[----:B------:R-:W-:-:S02]  /*8890*/  FFMA2 R56, R56.F32x2.HI_LO, UR6.F32, R170.F32 ;  /* 0x0000000638387c49 */ /* 0x000fc400092000aa */
[--C-:B------:R-:W-:Y:S01]  /*88a0*/  FFMA2 R58, R58.F32x2.HI_LO, UR6.F32, R170.reuse.F32 ;  /* 0x000000063a3a7c49 */ /* 0x100fe200092000aa */
[----:B------:R-:W-:Y:S01]  /*88b0*/  MUFU.EX2 R28, R28 ;  /* 0x0000001c001c7308 */ /* 0x000fe20000000800 */
[--C-:B------:R-:W-:Y:S01]  /*88c0*/  FFMA2 R60, R60.F32x2.HI_LO, UR6.F32, R170.reuse.F32 ;  /* 0x000000063c3c7c49 */ /* 0x100fe200092000aa */
[----:B--2---:R-:W-:Y:S01]  /*88d0*/  F2FP.F16.F32.PACK_AB R4, R23, R22 ;  /* 0x000000161704723e */ /* 0x004fe200000000ff */
[--C-:B------:R-:W-:Y:S02]  /*88e0*/  FFMA2 R62, R62.F32x2.HI_LO, UR6.F32, R170.reuse.F32 ;  /* 0x000000063e3e7c49 */ /* 0x100fe400092000aa */
[--C-:B------:R-:W-:Y:S02]  /*88f0*/  FFMA2 R64, R64.F32x2.HI_LO, UR6.F32, R170.reuse.F32 ;  /* 0x0000000640407c49 */ /* 0x100fe400092000aa */
[--C-:B------:R-:W-:Y:S01]  /*8900*/  FFMA2 R108, R120.F32x2.HI_LO, UR6.F32, R170.reuse.F32 ;  /* 0x00000006786c7c49 */ /* 0x100fe200092000aa */
[----:B------:R-:W2:Y:S01]  /*8910*/  MUFU.EX2 R29, R29 ;  /* 0x0000001d001d7308 */ /* 0x000ea20000000800 */
[--C-:B------:R-:W-:Y:S01]  /*8920*/  FFMA2 R68, R68.F32x2.HI_LO, UR6.F32, R170.reuse.F32 ;  /* 0x0000000644447c49 */ /* 0x100fe200092000aa */
[----:B---3--:R-:W-:Y:S01]  /*8930*/  F2FP.F16.F32.PACK_AB R5, R25, R24 ;  /* 0x000000181905723e */ /* 0x008fe200000000ff */
        /* <DEDUP_REMOVED lines=8> */
[----:B------:R-:W3:Y:S01]  /*89c0*/  MUFU.EX2 R31, R31 ;  /* 0x0000001f001f7308 */ /* 0x000ee20000000800 */
[----:B--2---:R-:W-:Y:S01]  /*89d0*/  F2FP.F16.F32.PACK_AB R6, R29, R28 ;  /* 0x0000001c1d06723e */ /* 0x004fe200000000ff */
[----:B------:R-:W-:-:S02]  /*89e0*/  FFMA2 R118, R124.F32x2.HI_LO, UR6.F32, R170.F32 ;  /* 0x000000067c767c49 */ /* 0x000fc400092000aa */
[--C-:B------:R-:W-:Y:S02]  /*89f0*/  FFMA2 R120, R126.F32x2.HI_LO, UR6.F32, R170.reuse.F32 ;  /* 0x000000067e787c49 */ /* 0x100fe400092000aa */
[--C-:B------:R-:W-:Y:S02]  /*8a00*/  FFMA2 R122, R134.F32x2.HI_LO, UR6.F32, R170.reuse.F32 ;  /* 0x00000006867a7c49 */ /* 0x100fe400092000aa */
[----:B------:R-:W-:Y:S01]  /*8a10*/  MUFU.EX2 R32, R32 ;  /* 0x0000002000207308 */ /* 0x000fe20000000800 */
[--C-:B------:R-:W-:Y:S02]  /*8a20*/  FFMA2 R80, R80.F32x2.HI_LO, UR6.F32, R170.reuse.F32 ;  /* 0x0000000650507c49 */ /* 0x100fe400092000aa */
[--C-:B------:R-:W-:Y:S02]  /*8a30*/  FFMA2 R66, R66.F32x2.HI_LO, UR6.F32, R170.reuse.F32 ;  /* 0x0000000642427c49 */ /* 0x100fe400092000aa */
[--C-:B------:R-:W-:Y:S02]  /*8a40*/  FFMA2 R74, R74.F32x2.HI_LO, UR6.F32, R170.reuse.F32 ;  /* 0x000000064a4a7c49 */ /* 0x100fe400092000aa */
[--C-:B------:R-:W-:Y:S01]  /*8a50*/  FFMA2 R78, R78.F32x2.HI_LO, UR6.F32, R170.reuse.F32 ;  /* 0x000000064e4e7c49 */ /* 0x100fe200092000aa */
[----:B------:R-:W2:Y:S01]  /*8a60*/  MUFU.EX2 R33, R33 ;  /* 0x0000002100217308 */ /* 0x000ea20000000800 */
[----:B---3--:R-:W-:Y:S01]  /*8a70*/  F2FP.F16.F32.PACK_AB R7, R31, R30 ;  /* 0x0000001e1f07723e */ /* 0x008fe200000000ff */
        /* <DEDUP_REMOVED lines=18> */
[----:B------:R-:W1:Y:S01]  /*8ba0*/  MUFU.EX2 R89, R89 ;  /* 0x0000005900597308 */ /* 0x000e620000000800 */
[----:B---3--:R-:W-:Y:S01]  /*8bb0*/  F2FP.F16.F32.PACK_AB R9, R35, R34 ;  /* 0x000000222309723e */ /* 0x008fe200000000ff */
[----:B------:R-:W-:-:S02]  /*8bc0*/  FFMA2 R50, R50.F32x2.HI_LO, UR6.F32, R170.F32 ;  /* 0x0000000632327c49 */ /* 0x000fc400092000aa */
[--C-:B------:R-:W-:Y:S02]  /*8bd0*/  FFMA2 R44, R44.F32x2.HI_LO, UR6.F32, R170.reuse.F32 ;  /* 0x000000062c2c7c49 */ /* 0x100fe400092000aa */
[--C-:B------:R-:W-:Y:S02]  /*8be0*/  FFMA2 R48, R48.F32x2.HI_LO, UR6.F32, R170.reuse.F32 ;  /* 0x0000000630307c49 */ /* 0x100fe400092000aa */
[----:B------:R-:W-:Y:S01]  /*8bf0*/  MUFU.EX2 R90, R90 ;  /* 0x0000005a005a7308 */ /* 0x000fe20000000800 */
[--C-:B------:R-:W-:Y:S02]  /*8c00*/  FFMA2 R20, R20.F32x2.HI_LO, UR6.F32, R170.reuse.F32 ;  /* 0x0000000614147c49 */ /* 0x100fe400092000aa */
[--C-:B------:R-:W-:Y:S02]  /*8c10*/  FFMA2 R142, R154.F32x2.HI_LO, UR6.F32, R170.reuse.F32 ;  /* 0x000000069a8e7c49 */ /* 0x100fe400092000aa */
[----:B------:R-:W-:Y:S02]  /*8c20*/  IMAD.MOV.U32 R154, RZ, RZ, 0x1 ;  /* 0x00000001ff9a7424 */ /* 0x000fe400078e00ff */
[--C-:B------:R-:W-:Y:S01]  /*8c30*/  FFMA2 R144, R156.F32x2.HI_LO, UR6.F32, R170.reuse.F32 ;  /* 0x000000069c907c49 */ /* 0x100fe200092000aa */
[----:B------:R-:W-:Y:S01]  /*8c40*/  FSEL R155, R168, R169, P1 ;  /* 0x000000a9a89b7208 */ /* 0x000fe20000800000 */
[--C-:B------:R-:W-:Y:S01]  /*8c50*/  FFMA2 R26, R26.F32x2.HI_LO, UR6.F32, R170.reuse.F32 ;  /* 0x000000061a1a7c49 */ /* 0x100fe200092000aa */
[----:B------:R-:W2:Y:S01]  /*8c60*/  MUFU.EX2 R91, R91 ;  /* 0x0000005b005b7308 */ /* 0x000ea20000000800 */
[----:B-1----:R-:W-:Y:S01]  /*8c70*/  F2FP.F16.F32.PACK_AB R10, R89, R88 ;  /* 0x00000058590a723e */ /* 0x002fe200000000ff */
[----:B------:R-:W-:-:S02]  /*8c80*/  FFMA2 R146, R158.F32x2.HI_LO, UR6.F32, R170.F32 ;  /* 0x000000069e927c49 */ /* 0x000fc400092000aa */
[--C-:B------:R-:W-:Y:S02]  /*8c90*/  FFMA2 R148, R160.F32x2.HI_LO, UR6.F32, R170.reuse.F32 ;  /* 0x00000006a0947c49 */ /* 0x100fe400092000aa */
[--C-:B------:R-:W-:Y:S02]  /*8ca0*/  FFMA2 R150, R164.F32x2.HI_LO, UR6.F32, R170.reuse.F32 ;  /* 0x00000006a4967c49 */ /* 0x100fe400092000aa */
[----:B------:R-:W-:Y:S01]  /*8cb0*/  MUFU.EX2 R92, R92 ;  /* 0x0000005c005c7308 */ /* 0x000fe20000000800 */
[----:B------:R-:W-:-:S07]  /*8cc0*/  FFMA2 R152, R162.F32x2.HI_LO, UR6.F32, R170.F32 ;  /* 0x00000006a2987c49 */ /* 0x000fce00092000aa */
[----:B------:R-:W1:Y:S01]  /*8cd0*/  MUFU.EX2 R93, R93 ;  /* 0x0000005d005d7308 */ /* 0x000e620000000800 */
[----:B------:R1:W-:Y:S06]  /*8ce0*/  BAR.ARV R12, 0x40 ;  /* 0x0001000c0000751d */ /* 0x0003ec0000002000 */
[----:B--2---:R-:W-:Y:S01]  /*8cf0*/  F2FP.F16.F32.PACK_AB R11, R91, R90 ;  /* 0x0000005a5b0b723e */ /* 0x004fe200000000ff */
[----:B------:R-:W-:Y:S08]  /*8d00*/  MUFU.EX2 R94, R94 ;  /* 0x0000005e005e7308 */ /* 0x000ff00000000800 */
[----:B------:R-:W2:Y:S08]  /*8d10*/  MUFU.EX2 R95, R95 ;  /* 0x0000005f005f7308 */ /* 0x000eb00000000800 */
[----:B------:R-:W-:Y:S01]  /*8d20*/  MUFU.EX2 R96, R96 ;  /* 0x0000006000607308 */ /* 0x000fe20000000800 */
[----:B-1----:R-:W-:-:S07]  /*8d30*/  F2FP.F16.F32.PACK_AB R12, R93, R92 ;  /* 0x0000005c5d0c723e */ /* 0x002fce00000000ff */
[----:B------:R-:W1:Y:S01]  /*8d40*/  MUFU.EX2 R97, R97 ;  /* 0x0000006100617308 */ /* 0x000e620000000800 */
[----:B--2---:R-:W-:-:S07]  /*8d50*/  F2FP.F16.F32.PACK_AB R13, R95, R94 ;  /* 0x0000005e5f0d723e */ /* 0x004fce00000000ff */
[----:B------:R-:W-:Y:S08]  /*8d60*/  MUFU.EX2 R98, R98 ;  /* 0x0000006200627308 */ /* 0x000ff00000000800 */
[----:B------:R-:W2:Y:S01]  /*8d70*/  MUFU.EX2 R99, R99 ;  /* 0x0000006300637308 */ /* 0x000ea20000000800 */
[----:B-1----:R-:W-:-:S07]  /*8d80*/  F2FP.F16.F32.PACK_AB R14, R97, R96 ;  /* 0x00000060610e723e */ /* 0x002fce00000000ff */
[----:B------:R-:W-:Y:S08]  /*8d90*/  MUFU.EX2 R100, R100 ;  /* 0x0000006400647308 */ /* 0x000ff00000000800 */
        /* <DEDUP_REMOVED lines=13> */
[----:B--2---:R-:W-:-:S04]  /*8e70*/  F2FP.F16.F32.PACK_AB R19, R107, R106 ;  /* 0x0000006a6b13723e */ /* 0x004fc800000000ff */
[----:B------:R1:W-:Y:S01]  /*8e80*/  STTM.x16 tmem[UR4], R4 ;  /* 0x00000004000079ed */ /* 0x0003e20008240004 */
[----:B------:R-:W-:Y:S02]  /*8e90*/  R2UR UR4, R133 ;  /* 0x00000000850472ca */ /* 0x000fe400000e0000 */
[----:B------:R-:W-:Y:S08]  /*8ea0*/  MUFU.EX2 R54, R54 ;  /* 0x0000003600367308 */ /* 0x000ff00000000800 */
[----:B------:R-:W2:Y:S08]  /*8eb0*/  MUFU.EX2 R55, R55 ;  /* 0x0000003700377308 */ /* 0x000eb00000000800 */
[----:B------:R-:W-:Y:S08]  /*8ec0*/  MUFU.EX2 R56, R56 ;  /* 0x0000003800387308 */ /* 0x000ff00000000800 */
[----:B------:R-:W3:Y:S08]  /*8ed0*/  MUFU.EX2 R57, R57 ;  /* 0x0000003900397308 */ /* 0x000ef00000000800 */
[----:B------:R-:W-:Y:S08]  /*8ee0*/  MUFU.EX2 R58, R58 ;  /* 0x0000003a003a7308 */ /* 0x000ff00000000800 */
[----:B------:R-:W4:Y:S08]  /*8ef0*/  MUFU.EX2 R59, R59 ;  /* 0x0000003b003b7308 */ /* 0x000f300000000800 */
[----:B------:R-:W-:Y:S01]  /*8f00*/  MUFU.EX2 R60, R60 ;  /* 0x0000003c003c7308 */ /* 0x000fe20000000800 */
[----:B-1----:R-:W-:-:S02]  /*8f10*/  F2FP.F16.F32.PACK_AB R4, R53, R52 ;  /* 0x000000343504723e */ /* 0x002fc400000000ff */
[----:B--2---:R-:W-:Y:S02]  /*8f20*/  F2FP.F16.F32.PACK_AB R5, R55, R54 ;  /* 0x000000363705723e */ /* 0x004fe400000000ff */
[----:B---3--:R-:W-:-:S03]  /*8f30*/  F2FP.F16.F32.PACK_AB R6, R57, R56 ;  /* 0x000000383906723e */ /* 0x008fc600000000ff */
[----:B------:R-:W1:Y:S01]  /*8f40*/  MUFU.EX2 R61, R61 ;  /* 0x0000003d003d7308 */ /* 0x000e620000000800 */
[----:B----4-:R-:W-:-:S07]  /*8f50*/  F2FP.F16.F32.PACK_AB R7, R59, R58 ;  /* 0x0000003a3b07723e */ /* 0x010fce00000000ff */
        /* <DEDUP_REMOVED lines=87> */
[----:B------:R-:W-:Y:S01]  /*94d0*/  R2UR UR4, R166 ;  /* 0x00000000a60472ca */ /* 0x000fe200000e0000 */
[----:B------:R-:W2:Y:S01]  /*94e0*/  FENCE.VIEW.ASYNC.T ;  /* 0x00000000000073c6 */ /* 0x000ea20000000200 */
[----:B------:R-:W-:Y:S01]  /*94f0*/  MUFU.EX2 R38, R38 ;  /* 0x0000002600267308 */ /* 0x000fe20000000800 */
[----:B--2---:R2:W-:Y:S07]  /*9500*/  SYNCS.ARRIVE.TRANS64.ART0 RZ, [UR7+0xa8], R154 ;  /* 0x0000a89affff79a7 */ /* 0x0045ee0008500007 */
[----:B------:R-:W3:Y:S08]  /*9510*/  MUFU.EX2 R39, R39 ;  /* 0x0000002700277308 */ /* 0x000ef00000000800 */
[----:B------:R-:W-:Y:S08]  /*9520*/  MUFU.EX2 R40, R40 ;  /* 0x0000002800287308 */ /* 0x000ff00000000800 */
[----:B------:R-:W4:Y:S08]  /*9530*/  MUFU.EX2 R41, R41 ;  /* 0x0000002900297308 */ /* 0x000f300000000800 */
[----:B------:R-:W-:Y:S08]  /*9540*/  MUFU.EX2 R50, R50 ;  /* 0x0000003200327308 */ /* 0x000ff00000000800 */
[----:B------:R-:W5:Y:S08]  /*9550*/  MUFU.EX2 R51, R51 ;  /* 0x0000003300337308 */ /* 0x000f700000000800 */
[----:B------:R-:W-:Y:S01]  /*9560*/  MUFU.EX2 R44, R44 ;  /* 0x0000002c002c7308 */ /* 0x000fe20000000800 */
[----:B-1----:R-:W-:-:S02]  /*9570*/  F2FP.F16.F32.PACK_AB R4, R47, R46 ;  /* 0x0000002e2f04723e */ /* 0x002fc400000000ff */
[----:B---3--:R-:W-:Y:S02]  /*9580*/  F2FP.F16.F32.PACK_AB R5, R39, R38 ;  /* 0x000000262705723e */ /* 0x008fe400000000ff */
[----:B----4-:R-:W-:-:S03]  /*9590*/  F2FP.F16.F32.PACK_AB R6, R41, R40 ;  /* 0x000000282906723e */ /* 0x010fc600000000ff */
[----:B------:R-:W1:Y:S01]  /*95a0*/  MUFU.EX2 R45, R45 ;  /* 0x0000002d002d7308 */ /* 0x000e620000000800 */
[----:B-----5:R-:W-:-:S07]  /*95b0*/  F2FP.F16.F32.PACK_AB R7, R51, R50 ;  /* 0x000000323307723e */ /* 0x020fce00000000ff */
[----:B------:R-:W-:Y:S08]  /*95c0*/  MUFU.EX2 R48, R48 ;  /* 0x0000003000307308 */ /* 0x000ff00000000800 */
[----:B------:R-:W3:Y:S01]  /*95d0*/  MUFU.EX2 R49, R49 ;  /* 0x0000003100317308 */ /* 0x000ee20000000800 */
[----:B-1----:R-:W-:-:S07]  /*95e0*/  F2FP.F16.F32.PACK_AB R8, R45, R44 ;  /* 0x0000002c2d08723e */ /* 0x002fce00000000ff */
[----:B------:R-:W-:Y:S08]  /*95f0*/  MUFU.EX2 R138, R138 ;  /* 0x0000008a008a7308 */ /* 0x000ff00000000800 */
[----:B------:R-:W1:Y:S01]  /*9600*/  MUFU.EX2 R139, R139 ;  /* 0x0000008b008b7308 */ /* 0x000e620000000800 */
[----:B---3--:R-:W-:-:S07]  /*9610*/  F2FP.F16.F32.PACK_AB R9, R49, R48 ;  /* 0x000000303109723e */ /* 0x008fce00000000ff */
        /* <DEDUP_REMOVED lines=26> */
[----:B-1----:R-:W-:Y:S02]  /*97c0*/  F2FP.F16.F32.PACK_AB R18, R151, R150 ;  /* 0x000000969712723e */ /* 0x002fe400000000ff */
[----:B---3--:R-:W-:-:S04]  /*97d0*/  F2FP.F16.F32.PACK_AB R19, R153, R152 ;  /* 0x000000989913723e */ /* 0x008fc800000000ff */
[----:B------:R2:W-:Y:S01]  /*97e0*/  STTM.x16 tmem[UR4], R4 ;  /* 0x00000004000079ed */ /* 0x0005e20008240004 */
[----:B------:R-:W-:Y:S01]  /*97f0*/  USHF.L.U32 UR4, UR10, 0x1f, URZ ;  /* 0x0000001f0a047899 */ /* 0x000fe200080006ff */
[----:B------:R-:W1:Y:S02]  /*9800*/  FENCE.VIEW.ASYNC.T ;  /* 0x00000000000073c6 */ /* 0x000e640000000200 */
[----:B-1----:R-:W-:-:S03]  /*9810*/  NOP ;  /* 0x0000000000007918 */ /* 0x002fc60000000000 */
[----:B------:R-:W-:Y:S01]  /*9820*/  IMAD.U32 R156, RZ, RZ, UR4 ;  /* 0x00000004ff9c7e24 */ /* 0x000fe2000f8e00ff */
[----:B------:R2:W-:Y:S03]  /*9830*/  @P0 SYNCS.ARRIVE.TRANS64.ART0 RZ, [UR7+0xb0], R154 ;  /* 0x0000b09affff09a7 */ /* 0x0005e60008500007 */
[----:B------:R-:W1:Y:S02]  /*9840*/  SYNCS.PHASECHK.TRANS64.TRYWAIT P0, [UR7+0xd8], R156 ;  /* 0x0000d89cff0075a7 */ /* 0x000e640008001107 */
[----:B-12---:R-:W-:Y:S05]  /*9850*/  @!P0 BRA `(.L_x_43) ;  /* 0x0000004400588947 */ /* 0x006fea0003800000 */
.L_x_101:
[----:B------:R-:W-:Y:S01]  /*9860*/  MOV R5, UR14 ;  /* 0x0000000e00057c02 */ /* 0x000fe20008000f00 */
[----:B-1----:R-:W-:Y:S01]  /*9870*/  FMUL R4, R171, R132 ;  /* 0x00000084ab047220 */ /* 0x002fe20000400000 */
[----:B------:R-:W-:Y:S01]  /*9880*/  FADD2 R24, R24.F32x2.HI_LO, R34.F32x2.HI_LO ;  /* 0x000000221818724b */ /* 0x000fe20000000000 */
[----:B------:R-:W-:Y:S01]  /*9890*/  UIADD3 UR12, UPT, UPT, UR12, 0x1, URZ ;  /* 0x000000010c0c7890 */ /* 0x000fe2000fffe0ff */
[----:B------:R-:W-:Y:S01]  /*98a0*/  FADD2 R28, R28.F32x2.HI_LO, R88.F32x2.HI_LO ;  /* 0x000000581c1c724b */ /* 0x000fe20000000000 */
[----:B------:R-:W-:Y:S01]  /*98b0*/  MOV R168, R155 ;  /* 0x0000009b00a87202 */ /* 0x000fe20000000f00 */
[----:B------:R-:W-:Y:S01]  /*98c0*/  FADD2 R4, R4.F32x2.HI_LO, R22.F32x2.HI_LO ;  /* 0x000000160404724b */ /* 0x000fe20000000000 */
[----:B------:R-:W-:Y:S01]  /*98d0*/  UISETP.NE.AND UP0, UPT, UR12, -0x1, UPT ;  /* 0xffffffff0c00788c */ /* 0x000fe2000bf05270 */
[----:B------:R-:W-:Y:S01]  /*98e0*/  FADD2 R30, R30.F32x2.HI_LO, R90.F32x2.HI_LO ;  /* 0x0000005a1e1e724b */ /* 0x000fe20000000000 */
[----:B------:R-:W-:Y:S01]  /*98f0*/  ULOP3.LUT UR10, UR10, 0x1, URZ, 0x3c, !UPT ;  /* 0x000000010a0a7892 */ /* 0x000fe2000f8e3cff */
[----:B------:R-:W-:Y:S01]  /*9900*/  FADD2 R4, R4.F32x2.HI_LO, R32.F32x2.HI_LO ;  /* 0x000000200404724b */ /* 0x000fe20000000000 */
[----:B------:R-:W-:Y:S01]  /*9910*/  ULOP3.LUT UR11, UR11, 0x1, URZ, 0x3c, !UPT ;  /* 0x000000010b0b7892 */ /* 0x000fe2000f8e3cff */
[----:B------:R-:W-:-:S02]  /*9920*/  FADD2 R24, R24.F32x2.HI_LO, R94.F32x2.HI_LO ;  /* 0x0000005e1818724b */ /* 0x000fc40000000000 */
[----:B------:R-:W-:Y:S02]  /*9930*/  FADD2 R28, R28.F32x2.HI_LO, R96.F32x2.HI_LO ;  /* 0x000000601c1c724b */ /* 0x000fe40000000000 */
[----:B------:R-:W-:Y:S02]  /*9940*/  FADD2 R30, R30.F32x2.HI_LO, R98.F32x2.HI_LO ;  /* 0x000000621e1e724b */ /* 0x000fe40000000000 */
[----:B------:R-:W-:Y:S02]  /*9950*/  FADD2 R4, R4.F32x2.HI_LO, R92.F32x2.HI_LO ;  /* 0x0000005c0404724b */ /* 0x000fe40000000000 */
[----:B------:R-:W-:Y:S02]  /*9960*/  FADD2 R24, R24.F32x2.HI_LO, R102.F32x2.HI_LO ;  /* 0x000000661818724b */ /* 0x000fe40000000000 */
[----:B------:R-:W-:Y:S02]  /*9970*/  FADD2 R28, R28.F32x2.HI_LO, R104.F32x2.HI_LO ;  /* 0x000000681c1c724b */ /* 0x000fe40000000000 */
        /* <DEDUP_REMOVED lines=51> */
[----:B------:R-:W-:-:S04]  /*9cb0*/  FADD2 R4, R4.F32x2.HI_LO, R24.F32x2.HI_LO ;  /* 0x000000180404724b */ /* 0x000fc80000000000 */
[----:B------:R-:W-:-:S04]  /*9cc0*/  FADD2 R4, R4.F32x2.HI_LO, R28.F32x2.HI_LO ;  /* 0x0000001c0404724b */ /* 0x000fc80000000000 */
[----:B------:R-:W-:Y:S01]  /*9cd0*/  FADD R132, R4, R5 ;  /* 0x0000000504847221 */ /* 0x000fe20000000000 */
[----:B------:R-:W-:Y:S06]  /*9ce0*/  BRA.U UP0, `(.L_x_44) ;  /* 0xffffffd900447547 */ /* 0x000fec000b83ffff */
.L_x_41:
[----:B------:R-:W-:-:S04]  /*9cf0*/  UISETP.LT.AND UP0, UPT, UR16, UR15, UPT ;  /* 0x0000000f1000728c */ /* 0x000fc8000bf01270 */
[----:B------:R-:W-:-:S04]  /*9d00*/  USEL UR8, UR16, UR15, UP0 ;  /* 0x0000000f10087287 */ /* 0x000fc80008000000 */
[----:B------:R-:W-:-:S09]  /*9d10*/  UISETP.GE.AND UP0, UPT, UR8, 0x1, UPT ;  /* 0x000000010800788c */ /* 0x000fd2000bf06270 */
[----:B------:R-:W-:Y:S05]  /*9d20*/  BRA.U !UP0, `(.L_x_45) ;  /* 0x0000002108247547 */ /* 0x000fea000b800000 */
[----:B------:R-:W2:Y:S01]  /*9d30*/  S2R R161, SR_TID.X ;  /* 0x0000000000a17919 */ /* 0x000ea20000002100 */
[----:B------:R-:W3:Y:S01]  /*9d40*/  S2UR UR4, SR_CgaCtaId ;  /* 0x00000000000479c3 */ /* 0x000ee20000008800 */
[----:B------:R-:W-:Y:S01]  /*9d50*/  IMAD.MOV.U32 R162, RZ, RZ, R155 ;  /* 0x000000ffffa27224 */ /* 0x000fe200078e009b */
[----:B------:R-:W-:Y:S01]  /*9d60*/  UMOV UR7, 0x400 ;  /* 0x0000040000077882 */ /* 0x000fe20000000000 */
[----:B------:R-:W4:Y:S01]  /*9d70*/  LDCU UR5, c[0x0][0x600] ;  /* 0x0000c000ff0577ac */ /* 0x000f220008000800 */
[----:B------:R-:W-:Y:S01]  /*9d80*/  UIADD3 UR8, UPT, UPT, -UR8, URZ, URZ ;  /* 0x000000ff08087290 */ /* 0x000fe2000fffe1ff */
[----:B------:R-:W-:Y:S01]  /*9d90*/  UMOV UR9, URZ ;  /* 0x000000ff00097c82 */ /* 0x000fe20008000000 */
[----:B---3--:R-:W-:Y:S01]  /*9da0*/  ULEA UR7, UR4, UR7, 0x18 ;  /* 0x0000000704077291 */ /* 0x008fe2000f8ec0ff */
[----:B--2---:R-:W-:-:S05]  /*9db0*/  IMAD.U32 R160, R161, 0x10000, RZ ;  /* 0x00010000a1a07824 */ /* 0x004fca00078e00ff */
[----:B------:R-:W-:-:S04]  /*9dc0*/  LOP3.LUT R160, R160, 0x600000, RZ, 0xc0, !PT ;  /* 0x00600000a0a07812 */ /* 0x000fc800078ec0ff */
[C---:B------:R-:W-:Y:S02]  /*9dd0*/  LOP3.LUT R159, R160.reuse, 0x70, RZ, 0xfc, !PT ;  /* 0x00000070a09f7812 */ /* 0x040fe400078efcff */
[C---:B------:R-:W-:Y:S02]  /*9de0*/  LOP3.LUT R158, R160.reuse, 0x50, RZ, 0xfc, !PT ;  /* 0x00000050a09e7812 */ /* 0x040fe400078efcff */
[C---:B------:R-:W-:Y:S02]  /*9df0*/  LOP3.LUT R154, R160.reuse, 0x60, RZ, 0xfc, !PT ;  /* 0x00000060a09a7812 */ /* 0x040fe400078efcff */
[C---:B------:R-:W-:Y:S02]  /*9e00*/  LOP3.LUT R133, R160.reuse, 0x40, RZ, 0xfc, !PT ;  /* 0x00000040a0857812 */ /* 0x040fe400078efcff */
[----:B----4-:R-:W-:-:S07]  /*9e10*/  LOP3.LUT R3, R160, 0x20, RZ, 0xfc, !PT ;  /* 0x00000020a0037812 */ /* 0x010fce00078efcff */
.L_x_48:
[----:B------:R-:W-:Y:S01]  /*9e20*/  USHF.L.U32 UR4, UR11, 0x1f, URZ ;  /* 0x0000001f0b047899 */ /* 0x000fe200080006ff */
[----:B------:R-:W-:-:S05]  /*9e30*/  R2UR UR6, R160 ;  /* 0x00000000a00672ca */ /* 0x000fca00000e0000 */
[----:B-1----:R-:W-:-:S04]  /*9e40*/  MOV R4, UR4 ;  /* 0x0000000400047c02 */ /* 0x002fc80008000f00 */
[----:B------:R-:W1:Y:S02]  /*9e50*/  SYNCS.PHASECHK.TRANS64.TRYWAIT P0, [UR7+0xa0], R4 ;  /* 0x0000a004ff0075a7 */ /* 0x000e640008001107 */
[----:B-1----:R-:W-:Y:S05]  /*9e60*/  @!P0 BRA `(.L_x_46) ;  /* 0x0000003c00f48947 */ /* 0x002fea0003800000 */
.L_x_103:
[----:B------:R-:W2:Y:S01]  /*9e70*/  LDTM.x32 R100, tmem[UR6] ;  /* 0x00000006006479ee */ /* 0x000ea200082c0000 */
[----:B------:R-:W-:Y:S01]  /*9e80*/  R2UR UR4, R3 ;  /* 0x00000000030472ca */ /* 0x000fe200000e0000 */
[----:B------:R-:W-:Y:S01]  /*9e90*/  IMAD.MOV.U32 R164, RZ, RZ, 0x3d9df09d ;  /* 0x3d9df09dffa47424 */ /* 0x000fe200078e00ff */
[----:B------:R-:W-:-:S11]  /*9ea0*/  R2UR UR6, R133 ;  /* 0x00000000850672ca */ /* 0x000fd600000e0000 */
[----:B------:R-:W3:Y:S01]  /*9eb0*/  LDTM.x32 R68, tmem[UR4] ;  /* 0x00000004004479ee */ /* 0x000ee200082c0000 */
[----:B------:R-:W-:Y:S01]  /*9ec0*/  R2UR UR4, R154 ;  /* 0x000000009a0472ca */ /* 0x000fe200000e0000 */
[----:B------:R-:W4:Y:S01]  /*9ed0*/  LDTM.x32 R36, tmem[UR6] ;  /* 0x00000006002479ee */ /* 0x000f2200082c0000 */
[----:B--2---:R-:W-:Y:S02]  /*9ee0*/  FMNMX3 R136, R162, R100, R101, !PT ;  /* 0x00000064a2887276 */ /* 0x004fe40007800065 */
[----:B------:R-:W-:Y:S02]  /*9ef0*/  FMNMX R135, R102, R103, !PT ;  /* 0x0000006766877209 */ /* 0x000fe40007800000 */
[----:B------:R-:W-:-:S07]  /*9f00*/  FMNMX R134, R104, R105, !PT ;  /* 0x0000006968867209 */ /* 0x000fce0007800000 */
[----:B-1----:R-:W1:Y:S01]  /*9f10*/  LDTM.x32 R4, tmem[UR4] ;  /* 0x00000004000479ee */ /* 0x002e6200082c0000 */
[----:B------:R-:W-:Y:S02]  /*9f20*/  FMNMX R155, R106, R107, !PT ;  /* 0x0000006b6a9b7209 */ /* 0x000fe40007800000 */
        /* <DEDUP_REMOVED lines=12> */
[----:B---3--:R-:W-:Y:S02]  /*9ff0*/  FMNMX3 R136, R136, R68, R69, !PT ;  /* 0x0000004488887276 */ /* 0x008fe40007800045 */
        /* <DEDUP_REMOVED lines=15> */
[----:B----4-:R-:W-:-:S02]  /*a0f0*/  FMNMX3 R136, R136, R36, R37, !PT ;  /* 0x0000002488887276 */ /* 0x010fc40007800025 */
        /* <DEDUP_REMOVED lines=15> */
[----:B-1----:R-:W-:Y:S02]  /*a1f0*/  FMNMX3 R136, R136, R4, R5, !PT ;  /* 0x0000000488887276 */ /* 0x002fe40007800005 */
        /* <DEDUP_REMOVED lines=15> */
[----:B------:R-:W-:Y:S02]  /*a2f0*/  FMNMX R135, R136, R135, !PT ;  /* 0x0000008788877209 */ /* 0x000fe40007800000 */
[----:B------:R-:W-:Y:S02]  /*a300*/  R2UR UR4, R133 ;  /* 0x00000000850472ca */ /* 0x000fe400000e0000 */
[----:B------:R-:W-:-:S04]  /*a310*/  FMNMX3 R155, R135, R134, R155, !PT ;  /* 0x00000086879b7276 */ /* 0x000fc8000780009b */
[----:B------:R-:W-:-:S04]  /*a320*/  FSETP.NEU.AND P0, PT, R155, -INF , PT ;  /* 0xff8000009b00780b */ /* 0x000fc80003f0d000 */
[----:B------:R-:W-:Y:S02]  /*a330*/  FSEL R163, R155, RZ, P0 ;  /* 0x000000ff9ba37208 */ /* 0x000fe40000000000 */
[----:B------:R-:W-:-:S03]  /*a340*/  ELECT P0, URZ, PT ;  /* 0x0000000000ff782f */ /* 0x000fc60003800000 */
[----:B------:R-:W-:-:S04]  /*a350*/  FADD R165, -R163, R162 ;  /* 0x000000a2a3a57221 */ /* 0x000fc80000000100 */
[----:B------:R-:W-:-:S05]  /*a360*/  FMUL R165, R165, UR5 ;  /* 0x00000005a5a57c20 */ /* 0x000fca0008400000 */
[----:B------:R-:W-:Y:S02]  /*a370*/  FSETP.GE.AND P1, PT, R165, -8, PT ;  /* 0xc1000000a500780b */ /* 0x000fe40003f26000 */
[----:B------:R-:W1:Y:S02]  /*a380*/  MUFU.EX2 R165, R165 ;  /* 0x000000a500a57308 */ /* 0x000e640000000800 */
[C---:B------:R-:W-:Y:S02]  /*a390*/  FSEL R163, R162.reuse, R163, P1 ;  /* 0x000000a3a2a37208 */ /* 0x040fe40000800000 */
[----:B------:R-:W-:-:S03]  /*a3a0*/  FSEL R155, R162, R155, P1 ;  /* 0x0000009ba29b7208 */ /* 0x000fc60000800000 */
[----:B------:R-:W-:-:S04]  /*a3b0*/  FFMA R163, -R163, UR5, RZ ;  /* 0x00000005a3a37c23 */ /* 0x000fc800080001ff */
[--C-:B------:R-:W-:Y:S02]  /*a3c0*/  FFMA2 R134, R100.F32x2.HI_LO, UR5.F32, R163.reuse.F32 ;  /* 0x0000000564867c49 */ /* 0x100fe400092000a3 */
[--C-:B------:R-:W-:Y:S02]  /*a3d0*/  FFMA2 R136, R102.F32x2.HI_LO, UR5.F32, R163.reuse.F32 ;  /* 0x0000000566887c49 */ /* 0x100fe400092000a3 */
[--C-:B------:R-:W-:Y:S02]  /*a3e0*/  FFMA2 R138, R104.F32x2.HI_LO, UR5.F32, R163.reuse.F32 ;  /* 0x00000005688a7c49 */ /* 0x100fe400092000a3 */
[--C-:B------:R-:W-:Y:S01]  /*a3f0*/  FFMA2 R140, R106.F32x2.HI_LO, UR5.F32, R163.reuse.F32 ;  /* 0x000000056a8c7c49 */ /* 0x100fe200092000a3 */
[----:B------:R-:W-:Y:S01]  /*a400*/  MUFU.EX2 R134, R134 ;  /* 0x0000008600867308 */ /* 0x000fe20000000800 */
[----:B------:R-:W-:Y:S02]  /*a410*/  FFMA2 R142, R108.F32x2.HI_LO, UR5.F32, R163.F32 ;  /* 0x000000056c8e7c49 */ /* 0x000fe400092000a3 */
[----:B------:R-:W-:-:S02]  /*a420*/  IMAD.SHL.U32 R106, R161, 0x4, RZ ;  /* 0x00000004a16a7824 */ /* 0x000fc400078e00ff */
[--C-:B------:R-:W-:Y:S01]  /*a430*/  FFMA2 R144, R110.F32x2.HI_LO, UR5.F32, R163.reuse.F32 ;  /* 0x000000056e907c49 */ /* 0x100fe200092000a3 */
[----:B-1----:R-:W-:Y:S01]  /*a440*/  FSEL R165, R165, 1, !P1 ;  /* 0x3f800000a5a57808 */ /* 0x002fe20004800000 */
[--C-:B------:R-:W-:Y:S02]  /*a450*/  FFMA2 R146, R112.F32x2.HI_LO, UR5.F32, R163.reuse.F32 ;  /* 0x0000000570927c49 */ /* 0x100fe400092000a3 */
[----:B------:R-:W-:Y:S02]  /*a460*/  IMAD.U32 R108, RZ, RZ, UR13 ;  /* 0x0000000dff6c7e24 */ /* 0x000fe4000f8e00ff */
[--C-:B------:R-:W-:Y:S01]  /*a470*/  FFMA2 R148, R114.F32x2.HI_LO, UR5.F32, R163.reuse.F32 ;  /* 0x0000000572947c49 */ /* 0x100fe200092000a3 */
[----:B------:R-:W1:Y:S01]  /*a480*/  MUFU.EX2 R135, R135 ;  /* 0x0000008700877308 */ /* 0x000e620000000800 */
[--C-:B------:R-:W-:Y:S01]  /*a490*/  FFMA2 R116, R116.F32x2.HI_LO, UR5.F32, R163.reuse.F32 ;  /* 0x0000000574747c49 */ /* 0x100fe200092000a3 */
[----:B------:R-:W-:Y:S01]  /*a4a0*/  LOP3.LUT R106, R106, 0x1fc, RZ, 0xc0, !PT ;  /* 0x000001fc6a6a7812 */ /* 0x000fe200078ec0ff */
        /* <DEDUP_REMOVED lines=9> */
[----:B------:R-:W3:Y:S01]  /*a540*/  MUFU.EX2 R137, R137 ;  /* 0x0000008900897308 */ /* 0x000ee20000000800 */
[--C-:B------:R-:W-:Y:S01]  /*a550*/  FFMA2 R156, R72.F32x2.HI_LO, UR5.F32, R163.reuse.F32 ;  /* 0x00000005489c7c49 */ /* 0x100fe200092000a3 */
[----:B-1----:R-:W-:Y:S01]  /*a560*/  F2FP.F16.F32.PACK_AB R100, R135, R134 ;  /* 0x000000868764723e */ /* 0x002fe200000000ff */
[----:B------:R-:W-:-:S02]  /*a570*/  FFMA2 R150, R68.F32x2.HI_LO, UR5.F32, R163.F32 ;  /* 0x0000000544967c49 */ /* 0x000fc400092000a3 */
[--C-:B------:R-:W-:Y:S02]  /*a580*/  FFMA2 R72, R82.F32x2.HI_LO, UR5.F32, R163.reuse.F32 ;  /* 0x0000000552487c49 */ /* 0x100fe400092000a3 */
[--C-:B------:R-:W-:Y:S01]  /*a590*/  FFMA2 R68, R74.F32x2.HI_LO, UR5.F32, R163.reuse.F32 ;  /* 0x000000054a447c49 */ /* 0x100fe200092000a3 */
[----:B------:R-:W-:Y:S01]  /*a5a0*/  MUFU.EX2 R138, R138 ;  /* 0x0000008a008a7308 */ /* 0x000fe20000000800 */
[--C-:B------:R-:W-:Y:S01]  /*a5b0*/  FFMA2 R74, R80.F32x2.HI_LO, UR5.F32, R163.reuse.F32 ;  /* 0x00000005504a7c49 */ /* 0x100fe200092000a3 */
[----:B------:R-:W-:Y:S01]  /*a5c0*/  FMNMX R72, R72, -127, !PT ;  /* 0xc2fe000048487809 */ /* 0x000fe20007800000 */
[--C-:B------:R-:W-:Y:S01]  /*a5d0*/  FFMA2 R152, R70.F32x2.HI_LO, UR5.F32, R163.reuse.F32 ;  /* 0x0000000546987c49 */ /* 0x100fe200092000a3 */
[----:B------:R-:W-:Y:S01]  /*a5e0*/  FMNMX R73, R73, -127, !PT ;  /* 0xc2fe000049497809 */ /* 0x000fe20007800000 */
[--C-:B------:R-:W-:Y:S01]  /*a5f0*/  FFMA2 R70, R96.F32x2.HI_LO, UR5.F32, R163.reuse.F32 ;  /* 0x0000000560467c49 */ /* 0x100fe200092000a3 */
[----:B------:R-:W-:Y:S01]  /*a600*/  FMNMX R74, R74, -127, !PT ;  /* 0xc2fe00004a4a7809 */ /* 0x000fe20007800000 */
[--C-:B------:R-:W-:Y:S01]  /*a610*/  FFMA2 R84, R84.F32x2.HI_LO, UR5.F32, R163.reuse.F32 ;  /* 0x0000000554547c49 */ /* 0x100fe200092000a3 */
[----:B------:R-:W1:Y:S01]  /*a620*/  MUFU.EX2 R139, R139 ;  /* 0x0000008b008b7308 */ /* 0x000e620000000800 */
[----:B---3--:R-:W-:Y:S01]  /*a630*/  F2FP.F16.F32.PACK_AB R101, R137, R136 ;  /* 0x000000888965723e */ /* 0x008fe200000000ff */
[--C-:B------:R-:W-:Y:S01]  /*a640*/  FFMA2 R86, R86.F32x2.HI_LO, UR5.F32, R163.reuse.F32 ;  /* 0x0000000556567c49 */ /* 0x100fe200092000a3 */
[----:B------:R-:W-:Y:S01]  /*a650*/  FMNMX R75, R75, -127, !PT ;  /* 0xc2fe00004b4b7809 */ /* 0x000fe20007800000 */
[--C-:B------:R-:W-:Y:S01]  /*a660*/  FFMA2 R88, R88.F32x2.HI_LO, UR5.F32, R163.reuse.F32 ;  /* 0x0000000558587c49 */ /* 0x100fe200092000a3 */
[----:B------:R-:W-:Y:S01]  /*a670*/  FMNMX R70, R70, -127, !PT ;  /* 0xc2fe000046467809 */ /* 0x000fe20007800000 */
[--C-:B------:R-:W-:Y:S01]  /*a680*/  FFMA2 R90, R90.F32x2.HI_LO, UR5.F32, R163.reuse.F32 ;  /* 0x000000055a5a7c49 */ /* 0x100fe200092000a3 */
[----:B------:R-:W-:Y:S01]  /*a690*/  FMNMX R71, R71, -127, !PT ;  /* 0xc2fe000047477809 */ /* 0x000fe20007800000 */
[----:B------:R-:W-:Y:S01]  /*a6a0*/  MUFU.EX2 R140, R140 ;  /* 0x0000008c008c7308 */ /* 0x000fe20000000800 */
[----:B------:R-:W-:-:S02]  /*a6b0*/  FFMA2 R92, R92.F32x2.HI_LO, UR5.F32, R163.F32 ;  /* 0x000000055c5c7c49 */ /* 0x000fc400092000a3 */
[--C-:B------:R-:W-:Y:S02]  /*a6c0*/  FFMA2 R52, R52.F32x2.HI_LO, UR5.F32, R163.reuse.F32 ;  /* 0x0000000534347c49 */ /* 0x100fe400092000a3 */
[----:B------:R-:W-:Y:S02]  /*a6d0*/  FADD2.RM R96, R70.F32x2.HI_LO, 12582912 ;  /* 0x4b4000004660744b */ /* 0x000fe40000204000 */
[--C-:B------:R-:W-:Y:S01]  /*a6e0*/  FFMA2 R54, R54.F32x2.HI_LO, UR5.F32, R163.reuse.F32 ;  /* 0x0000000536367c49 */ /* 0x100fe200092000a3 */
[----:B------:R-:W3:Y:S01]  /*a6f0*/  MUFU.EX2 R141, R141 ;  /* 0x0000008d008d7308 */ /* 0x000ee20000000800 */
[----:B-1----:R-:W-:Y:S01]  /*a700*/  F2FP.F16.F32.PACK_AB R102, R139, R138 ;  /* 0x0000008a8b66723e */ /* 0x002fe200000000ff */
[--C-:B------:R-:W-:Y:S02]  /*a710*/  FFMA2 R56, R56.F32x2.HI_LO, UR5.F32, R163.reuse.F32 ;  /* 0x0000000538387c49 */ /* 0x100fe400092000a3 */
[--C-:B------:R-:W-:Y:S02]  /*a720*/  FFMA2 R58, R58.F32x2.HI_LO, UR5.F32, R163.reuse.F32 ;  /* 0x000000053a3a7c49 */ /* 0x100fe400092000a3 */
[----:B------:R-:W-:-:S02]  /*a730*/  FFMA2 R60, R60.F32x2.HI_LO, UR5.F32, R163.F32 ;  /* 0x000000053c3c7c49 */ /* 0x000fc400092000a3 */
        /* <DEDUP_REMOVED lines=12> */
[----:B------:R-:W-:-:S05]  /*a800*/  FFMA2 R10, R10.F32x2.HI_LO, UR5.F32, R163.F32 ;  /* 0x000000050a0a7c49 */ /* 0x000fca00092000a3 */
[----:B------:R-:W3:Y:S01]  /*a810*/  MUFU.EX2 R145, R145 ;  /* 0x0000009100917308 */ /* 0x000ee20000000800 */
[----:B-1----:R-:W-:-:S07]  /*a820*/  F2FP.F16.F32.PACK_AB R104, R143, R142 ;  /* 0x0000008e8f68723e */ /* 0x002fce00000000ff */
[----:B------:R-:W-:Y:S08]  /*a830*/  MUFU.EX2 R146, R146 ;  /* 0x0000009200927308 */ /* 0x000ff00000000800 */
[----:B------:R-:W2:Y:S01]  /*a840*/  MUFU.EX2 R147, R147 ;  /* 0x0000009300937308 */ /* 0x000ea20000000800 */
[----:B---3--:R-:W-:-:S07]  /*a850*/  F2FP.F16.F32.PACK_AB R105, R145, R144 ;  /* 0x000000909169723e */ /* 0x008fce00000000ff */
[----:B------:R-:W-:Y:S08]  /*a860*/  MUFU.EX2 R148, R148 ;  /* 0x0000009400947308 */ /* 0x000ff00000000800 */
[----:B------:R-:W1:Y:S01]  /*a870*/  MUFU.EX2 R149, R149 ;  /* 0x0000009500957308 */ /* 0x000e620000000800 */
[----:B--2---:R-:W-:-:S07]  /*a880*/  F2FP.F16.F32.PACK_AB R106, R147, R146 ;  /* 0x00000092936a723e */ /* 0x004fce00000000ff */
[----:B------:R-:W-:Y:S08]  /*a890*/  MUFU.EX2 R116, R116 ;  /* 0x0000007400747308 */ /* 0x000ff00000000800 */
[----:B------:R-:W2:Y:S01]  /*a8a0*/  MUFU.EX2 R117, R117 ;  /* 0x0000007500757308 */ /* 0x000ea20000000800 */
[----:B------:R2:W-:Y:S06]  /*a8b0*/  BAR.ARV R108, 0x40 ;  /* 0x0001006c0000751d */ /* 0x0005ec0000002000 */
[----:B-1----:R-:W-:Y:S01]  /*a8c0*/  F2FP.F16.F32.PACK_AB R107, R149, R148 ;  /* 0x00000094956b723e */ /* 0x002fe200000000ff */
[----:B------:R-:W-:Y:S08]  /*a8d0*/  MUFU.EX2 R118, R118 ;  /* 0x0000007600767308 */ /* 0x000ff00000000800 */
[----:B------:R-:W1:Y:S08]  /*a8e0*/  MUFU.EX2 R119, R119 ;  /* 0x0000007700777308 */ /* 0x000e700000000800 */
[----:B------:R-:W-:Y:S01]  /*a8f0*/  MUFU.EX2 R120, R120 ;  /* 0x0000007800787308 */ /* 0x000fe20000000800 */
[----:B--2---:R-:W-:-:S07]  /*a900*/  F2FP.F16.F32.PACK_AB R108, R117, R116 ;  /* 0x00000074756c723e */ /* 0x004fce00000000ff */
        /* <DEDUP_REMOVED lines=18> */
[----:B------:R-:W-:Y:S01]  /*aa30*/  MUFU.EX2 R151, R151 ;  /* 0x0000009700977308 */ /* 0x000fe20000000800 */
[----:B-1----:R-:W-:-:S04]  /*aa40*/  F2FP.F16.F32.PACK_AB R115, R131, R130 ;  /* 0x000000828373723e */ /* 0x002fc800000000ff */
[----:B------:R1:W-:Y:S01]  /*aa50*/  STTM.x16 tmem[UR4], R100 ;  /* 0x00000064000079ed */ /* 0x0003e20008240004 */
[----:B------:R-:W-:Y:S02]  /*aa60*/  R2UR UR4, R158 ;  /* 0x000000009e0472ca */ /* 0x000fe400000e0000 */
[----:B------:R-:W-:Y:S08]  /*aa70*/  MUFU.EX2 R152, R152 ;  /* 0x0000009800987308 */ /* 0x000ff00000000800 */
[----:B------:R-:W-:Y:S08]  /*aa80*/  MUFU.EX2 R153, R153 ;  /* 0x0000009900997308 */ /* 0x000ff00000000800 */
[----:B------:R-:W-:Y:S08]  /*aa90*/  MUFU.EX2 R156, R156 ;  /* 0x0000009c009c7308 */ /* 0x000ff00000000800 */
[----:B------:R-:W-:Y:S08]  /*aaa0*/  MUFU.EX2 R157, R157 ;  /* 0x0000009d009d7308 */ /* 0x000ff00000000800 */
[----:B------:R-:W-:Y:S08]  /*aab0*/  MUFU.EX2 R84, R84 ;  /* 0x0000005400547308 */ /* 0x000ff00000000800 */
[----:B------:R-:W-:Y:S08]  /*aac0*/  MUFU.EX2 R85, R85 ;  /* 0x0000005500557308 */ /* 0x000ff00000000800 */
[----:B------:R-:W-:Y:S01]  /*aad0*/  MUFU.EX2 R86, R86 ;  /* 0x0000005600567308 */ /* 0x000fe20000000800 */
[----:B-1----:R-:W-:-:S02]  /*aae0*/  FADD2.RM R106, R72.F32x2.HI_LO, 12582912 ;  /* 0x4b400000486a744b */ /* 0x002fc40000204000 */
[----:B------:R-:W-:Y:S02]  /*aaf0*/  FADD2.RM R108, R74.F32x2.HI_LO, 12582912 ;  /* 0x4b4000004a6c744b */ /* 0x000fe40000204000 */
[----:B------:R-:W-:-:S03]  /*ab00*/  FFMA2 R102, R76.F32x2.HI_LO, UR5.F32, R163.F32 ;  /* 0x000000054c667c49 */ /* 0x000fc600092000a3 */
[----:B------:R-:W-:Y:S01]  /*ab10*/  MUFU.EX2 R100, R68 ;  /* 0x0000004400647308 */ /* 0x000fe20000000800 */
[----:B------:R-:W-:Y:S02]  /*ab20*/  FADD2 R76, R108.F32x2.HI_LO, -12582912 ;  /* 0xcb4000006c4c744b */ /* 0x000fe40000200000 */
[----:B------:R-:W-:Y:S02]  /*ab30*/  FFMA2 R104, R78.F32x2.HI_LO, UR5.F32, R163.F32 ;  /* 0x000000054e687c49 */ /* 0x000fe400092000a3 */
[----:B------:R-:W-:Y:S02]  /*ab40*/  FADD2 R74, R74.F32x2.HI_LO, -R76.F32x2.HI_LO ;  /* 0x8000004c4a4a724b */ /* 0x000fe40000000000 */
[--C-:B------:R-:W-:Y:S01]  /*ab50*/  FFMA2 R76, R98.F32x2.HI_LO, UR5.F32, R163.reuse.F32 ;  /* 0x00000005624c7c49 */ /* 0x100fe200092000a3 */
[----:B------:R1:W-:Y:S01]  /*ab60*/  MUFU.EX2 R101, R69 ;  /* 0x0000004500657308 */ /* 0x0003e20000000800 */
[--C-:B------:R-:W-:Y:S02]  /*ab70*/  FFMA2 R98, R94.F32x2.HI_LO, UR5.F32, R163.reuse.F32 ;  /* 0x000000055e627c49 */ /* 0x100fe400092000a3 */
[--C-:B------:R-:W-:Y:S01]  /*ab80*/  FFMA2 R110, R36.F32x2.HI_LO, UR5.F32, R163.reuse.F32 ;  /* 0x00000005246e7c49 */ /* 0x100fe200092000a3 */
[----:B------:R-:W-:Y:S01]  /*ab90*/  FMNMX R76, R76, -127, !PT ;  /* 0xc2fe00004c4c7809 */ /* 0x000fe20007800000 */
[--C-:B------:R-:W-:Y:S01]  /*aba0*/  FFMA2 R36, R42.F32x2.HI_LO, UR5.F32, R163.reuse.F32 ;  /* 0x000000052a247c49 */ /* 0x100fe200092000a3 */
[----:B------:R-:W-:Y:S01]  /*abb0*/  FMNMX R77, R77, -127, !PT ;  /* 0xc2fe00004d4d7809 */ /* 0x000fe20007800000 */
[--C-:B------:R-:W-:Y:S01]  /*abc0*/  FFMA2 R42, R48.F32x2.HI_LO, UR5.F32, R163.reuse.F32 ;  /* 0x00000005302a7c49 */ /* 0x100fe200092000a3 */
[----:B------:R-:W-:Y:S01]  /*abd0*/  MUFU.EX2 R102, R102 ;  /* 0x0000006600667308 */ /* 0x000fe20000000800 */
[----:B------:R-:W-:-:S02]  /*abe0*/  FFMA2 R114, R40.F32x2.HI_LO, UR5.F32, R163.F32 ;  /* 0x0000000528727c49 */ /* 0x000fc400092000a3 */
[--C-:B------:R-:W-:Y:S01]  /*abf0*/  FFMA2 R40, R50.F32x2.HI_LO, UR5.F32, R163.reuse.F32 ;  /* 0x0000000532287c49 */ /* 0x100fe200092000a3 */
[----:B------:R-:W-:Y:S01]  /*ac00*/  FMNMX R42, R42, -127, !PT ;  /* 0xc2fe00002a2a7809 */ /* 0x000fe20007800000 */
[--C-:B------:R-:W-:Y:S01]  /*ac10*/  FFMA2 R112, R38.F32x2.HI_LO, UR5.F32, R163.reuse.F32 ;  /* 0x0000000526707c49 */ /* 0x100fe200092000a3 */
[----:B------:R-:W-:Y:S01]  /*ac20*/  FMNMX R43, R43, -127, !PT ;  /* 0xc2fe00002b2b7809 */ /* 0x000fe20007800000 */
[----:B------:R-:W-:Y:S01]  /*ac30*/  FFMA2 R38, R64.F32x2.HI_LO, UR5.F32, R163.F32 ;  /* 0x0000000540267c49 */ /* 0x000fe200092000a3 */
[----:B------:R-:W2:Y:S01]  /*ac40*/  MUFU.EX2 R103, R103 ;  /* 0x0000006700677308 */ /* 0x000ea20000000800 */
[----:B-1----:R-:W-:Y:S01]  /*ac50*/  FADD2 R68, R106.F32x2.HI_LO, -12582912 ;  /* 0xcb4000006a44744b */ /* 0x002fe20000200000 */
[----:B------:R-:W-:Y:S02]  /*ac60*/  FMNMX R40, R40, -127, !PT ;  /* 0xc2fe000028287809 */ /* 0x000fe40007800000 */
[----:B------:R-:W-:Y:S01]  /*ac70*/  FMNMX R41, R41, -127, !PT ;  /* 0xc2fe000029297809 */ /* 0x000fe20007800000 */
[----:B------:R-:W-:Y:S01]  /*ac80*/  FADD2 R72, R72.F32x2.HI_LO, -R68.F32x2.HI_LO ;  /* 0x800000444848724b */ /* 0x000fe20000000000 */
[----:B------:R-:W-:Y:S01]  /*ac90*/  FMNMX R38, R38, -127, !PT ;  /* 0xc2fe000026267809 */ /* 0x000fe20007800000 */
[----:B------:R-:W-:Y:S01]  /*aca0*/  FADD2 R68, R96.F32x2.HI_LO, -12582912 ;  /* 0xcb4000006044744b */ /* 0x000fe20000200000 */
[----:B------:R-:W-:Y:S01]  /*acb0*/  MUFU.EX2 R104, R104 ;  /* 0x0000006800687308 */ /* 0x000fe20000000800 */
[----:B------:R-:W-:-:S02]  /*acc0*/  FMNMX R39, R39, -127, !PT ;  /* 0xc2fe000027277809 */ /* 0x000fc40007800000 */
[----:B------:R-:W-:Y:S02]  /*acd0*/  FADD2 R70, R70.F32x2.HI_LO, -R68.F32x2.HI_LO ;  /* 0x800000444646724b */ /* 0x000fe40000000000 */
[----:B------:R-:W-:Y:S02]  /*ace0*/  FFMA2 R68, R74.F32x2.HI_LO, R164.F32, 0.22756439447402954102 ;  /* 0x3e6906a44a447449 */ /* 0x000fe400012000a4 */
[----:B------:R-:W-:Y:S01]  /*acf0*/  FADD2.RM R64, R38.F32x2.HI_LO, 12582912 ;  /* 0x4b4000002640744b */ /* 0x000fe20000204000 */
[----:B------:R-:W1:Y:S01]  /*ad00*/  MUFU.EX2 R105, R105 ;  /* 0x0000006900697308 */ /* 0x000e620000000800 */
[----:B------:R-:W-:-:S04]  /*ad10*/  FFMA2 R68, R68.F32x2.HI_LO, R74.F32x2.HI_LO, 0.69514614343643188477 ;  /* 0x3f31f51944447449 */ /* 0x000fc8000020004a */
[----:B------:R-:W-:Y:S02]  /*ad20*/  FFMA2 R74, R68.F32x2.HI_LO, R74.F32x2.HI_LO, 1 ;  /* 0x3f800000444a7449 */ /* 0x000fe4000020004a */
[----:B------:R-:W-:Y:S01]  /*ad30*/  FFMA2 R68, R72.F32x2.HI_LO, R164.F32, 0.22756439447402954102 ;  /* 0x3e6906a448447449 */ /* 0x000fe200012000a4 */
[----:B------:R-:W-:Y:S01]  /*ad40*/  MUFU.EX2 R87, R87 ;  /* 0x0000005700577308 */ /* 0x000fe20000000800 */
[----:B------:R-:W-:Y:S02]  /*ad50*/  IMAD R108, R108, 0x800000, R74 ;  /* 0x008000006c6c7824 */ /* 0x000fe400078e024a */
[-C--:B------:R-:W-:Y:S02]  /*ad60*/  FFMA2 R68, R68.F32x2.HI_LO, R72.reuse.F32x2.HI_LO, 0.69514614343643188477 ;  /* 0x3f31f51944447449 */ /* 0x080fe40000200048 */
[----:B------:R-:W-:Y:S02]  /*ad70*/  IMAD R109, R109, 0x800000, R75 ;  /* 0x008000006d6d7824 */ /* 0x000fe400078e024b */
[----:B------:R-:W-:Y:S01]  /*ad80*/  FFMA2 R72, R68.F32x2.HI_LO, R72.F32x2.HI_LO, 1 ;  /* 0x3f80000044487449 */ /* 0x000fe20000200048 */
[----:B------:R-:W-:Y:S01]  /*ad90*/  MUFU.EX2 R88, R88 ;  /* 0x0000005800587308 */ /* 0x000fe20000000800 */
[----:B------:R-:W-:Y:S01]  /*ada0*/  FFMA2 R68, R70.F32x2.HI_LO, R164.F32, 0.22756439447402954102 ;  /* 0x3e6906a446447449 */ /* 0x000fe200012000a4 */
[----:B------:R-:W-:Y:S01]  /*adb0*/  F2FP.F16.F32.PACK_AB R74, R109, R108 ;  /* 0x0000006c6d4a723e */ /* 0x000fe200000000ff */
[----:B------:R-:W-:Y:S01]  /*adc0*/  IMAD R106, R106, 0x800000, R72 ;  /* 0x008000006a6a7824 */ /* 0x000fe200078e0248 */
[----:B--2---:R-:W-:Y:S01]  /*add0*/  F2FP.F16.F32.PACK_AB R72, R103, R102 ;  /* 0x000000666748723e */ /* 0x004fe200000000ff */
[----:B------:R-:W-:-:S02]  /*ade0*/  FFMA2 R68, R68.F32x2.HI_LO, R70.F32x2.HI_LO, 0.69514614343643188477 ;  /* 0x3f31f51944447449 */ /* 0x000fc40000200046 */
[----:B------:R-:W-:Y:S01]  /*adf0*/  IMAD R107, R107, 0x800000, R73 ;  /* 0x008000006b6b7824 */ /* 0x000fe200078e0249 */
[----:B-1----:R-:W-:Y:S01]  /*ae00*/  F2FP.F16.F32.PACK_AB R73, R105, R104 ;  /* 0x000000686949723e */ /* 0x002fe200000000ff */
[----:B------:R-:W1:Y:S01]  /*ae10*/  MUFU.EX2 R89, R89 ;  /* 0x0000005900597308 */ /* 0x000e620000000800 */
[----:B------:R-:W-:Y:S02]  /*ae20*/  FFMA2 R70, R68.F32x2.HI_LO, R70.F32x2.HI_LO, 1 ;  /* 0x3f80000044467449 */ /* 0x000fe40000200046 */
[----:B------:R-:W-:Y:S01]  /*ae30*/  FADD2.RM R68, R76.F32x2.HI_LO, 12582912 ;  /* 0x4b4000004c44744b */ /* 0x000fe20000204000 */
[----:B------:R-:W-:Y:S01]  /*ae40*/  F2FP.F16.F32.PACK_AB R75, R107, R106 ;  /* 0x0000006a6b4b723e */ /* 0x000fe200000000ff */
[----:B------:R-:W-:Y:S01]  /*ae50*/  IMAD R96, R96, 0x800000, R70 ;  /* 0x0080000060607824 */ /* 0x000fe200078e0246 */
[----:B------:R-:W-:Y:S01]  /*ae60*/  F2FP.F16.F32.PACK_AB R70, R157, R156 ;  /* 0x0000009c9d46723e */ /* 0x000fe200000000ff */
[----:B------:R-:W-:Y:S01]  /*ae70*/  FADD2 R78, R68.F32x2.HI_LO, -12582912 ;  /* 0xcb400000444e744b */ /* 0x000fe20000200000 */
[----:B------:R-:W-:Y:S01]  /*ae80*/  MUFU.EX2 R90, R90 ;  /* 0x0000005a005a7308 */ /* 0x000fe20000000800 */
[----:B------:R-:W-:Y:S01]  /*ae90*/  IMAD R97, R97, 0x800000, R71 ;  /* 0x0080000061617824 */ /* 0x000fe200078e0247 */
[----:B------:R-:W-:Y:S01]  /*aea0*/  F2FP.F16.F32.PACK_AB R71, R101, R100 ;  /* 0x000000646547723e */ /* 0x000fe200000000ff */
[----:B------:R-:W-:-:S03]  /*aeb0*/  FADD2 R76, R76.F32x2.HI_LO, -R78.F32x2.HI_LO ;  /* 0x8000004e4c4c724b */ /* 0x000fc60000000000 */
[----:B------:R-:W-:Y:S01]  /*aec0*/  F2FP.F16.F32.PACK_AB R82, R97, R96 ;  /* 0x000000606152723e */ /* 0x000fe200000000ff */
[----:B------:R-:W-:Y:S01]  /*aed0*/  FFMA2 R78, R76.F32x2.HI_LO, R164.F32, 0.22756439447402954102 ;  /* 0x3e6906a44c4e7449 */ /* 0x000fe200012000a4 */
[----:B------:R-:W2:Y:S03]  /*aee0*/  MUFU.EX2 R91, R91 ;  /* 0x0000005b005b7308 */ /* 0x000ea60000000800 */
[----:B------:R-:W-:-:S04]  /*aef0*/  FFMA2 R78, R78.F32x2.HI_LO, R76.F32x2.HI_LO, 0.69514614343643188477 ;  /* 0x3f31f5194e4e7449 */ /* 0x000fc8000020004c */
[----:B------:R-:W-:Y:S01]  /*af00*/  FFMA2 R76, R78.F32x2.HI_LO, R76.F32x2.HI_LO, 1 ;  /* 0x3f8000004e4c7449 */ /* 0x000fe2000020004c */
[----:B------:R-:W-:Y:S01]  /*af10*/  MUFU.EX2 R92, R92 ;  /* 0x0000005c005c7308 */ /* 0x000fe20000000800 */
[----:B-1----:R-:W-:Y:S02]  /*af20*/  F2FP.F16.F32.PACK_AB R78, R89, R88 ;  /* 0x00000058594e723e */ /* 0x002fe400000000ff */
[----:B------:R-:W-:Y:S01]  /*af30*/  IMAD R94, R68, 0x800000, R76 ;  /* 0x00800000445e7824 */ /* 0x000fe200078e024c */
[----:B------:R-:W-:Y:S01]  /*af40*/  F2FP.F16.F32.PACK_AB R68, R151, R150 ;  /* 0x000000969744723e */ /* 0x000fe200000000ff */
[----:B------:R-:W-:Y:S01]  /*af50*/  IMAD R95, R69, 0x800000, R77 ;  /* 0x00800000455f7824 */ /* 0x000fe200078e024d */
[----:B------:R-:W-:Y:S02]  /*af60*/  F2FP.F16.F32.PACK_AB R69, R153, R152 ;  /* 0x000000989945723e */ /* 0x000fe400000000ff */
[----:B------:R-:W1:Y:S01]  /*af70*/  MUFU.EX2 R93, R93 ;  /* 0x0000005d005d7308 */ /* 0x000e620000000800 */
[----:B------:R-:W-:-:S02]  /*af80*/  F2FP.F16.F32.PACK_AB R76, R85, R84 ;  /* 0x00000054554c723e */ /* 0x000fc400000000ff */
[----:B------:R-:W-:Y:S02]  /*af90*/  F2FP.F16.F32.PACK_AB R77, R87, R86 ;  /* 0x00000056574d723e */ /* 0x000fe400000000ff */
[----:B--2---:R-:W-:Y:S02]  /*afa0*/  F2FP.F16.F32.PACK_AB R79, R91, R90 ;  /* 0x0000005a5b4f723e */ /* 0x004fe400000000ff */
[----:B------:R-:W-:Y:S01]  /*afb0*/  F2FP.F16.F32.PACK_AB R83, R95, R94 ;  /* 0x0000005e5f53723e */ /* 0x000fe200000000ff */
[----:B------:R-:W-:Y:S08]  /*afc0*/  MUFU.EX2 R98, R98 ;  /* 0x0000006200627308 */ /* 0x000ff00000000800 */
[----:B------:R-:W2:Y:S01]  /*afd0*/  MUFU.EX2 R99, R99 ;  /* 0x0000006300637308 */ /* 0x000ea20000000800 */
[----:B-1----:R-:W-:-:S07]  /*afe0*/  F2FP.F16.F32.PACK_AB R80, R93, R92 ;  /* 0x0000005c5d50723e */ /* 0x002fce00000000ff */
[----:B------:R-:W-:Y:S08]  /*aff0*/  MUFU.EX2 R110, R110 ;  /* 0x0000006e006e7308 */ /* 0x000ff00000000800 */
[----:B------:R-:W-:Y:S01]  /*b000*/  MUFU.EX2 R111, R111 ;  /* 0x0000006f006f7308 */ /* 0x000fe20000000800 */
[----:B--2---:R-:W-:-:S04]  /*b010*/  F2FP.F16.F32.PACK_AB R81, R99, R98 ;  /* 0x000000626351723e */ /* 0x004fc800000000ff */
        /* <DEDUP_REMOVED lines=13> */
[--C-:B------:R-:W-:Y:S02]  /*b0f0*/  FFMA2 R44, R66.F32x2.HI_LO, UR5.F32, R163.reuse.F32 ;  /* 0x00000005422c7c49 */ /* 0x100fe400092000a3 */
[--C-:B------:R-:W-:Y:S02]  /*b100*/  FFMA2 R72, R46.F32x2.HI_LO, UR5.F32, R163.reuse.F32 ;  /* 0x000000052e487c49 */ /* 0x100fe400092000a3 */
[--C-:B------:R-:W-:Y:S01]  /*b110*/  FFMA2 R66, R62.F32x2.HI_LO, UR5.F32, R163.reuse.F32 ;  /* 0x000000053e427c49 */ /* 0x100fe200092000a3 */
[----:B------:R-:W-:Y:S01]  /*b120*/  FMNMX R44, R44, -127, !PT ;  /* 0xc2fe00002c2c7809 */ /* 0x000fe20007800000 */
[--C-:B------:R-:W-:Y:S01]  /*b130*/  FFMA2 R78, R4.F32x2.HI_LO, UR5.F32, R163.reuse.F32 ;  /* 0x00000005044e7c49 */ /* 0x100fe200092000a3 */
[----:B------:R1:W-:Y:S01]  /*b140*/  MUFU.EX2 R69, R37 ;  /* 0x0000002500457308 */ /* 0x0003e20000000800 */
[----:B------:R-:W-:Y:S01]  /*b150*/  FMNMX R45, R45, -127, !PT ;  /* 0xc2fe00002d2d7809 */ /* 0x000fe20007800000 */
[----:B------:R-:W-:-:S02]  /*b160*/  FFMA2 R80, R6.F32x2.HI_LO, UR5.F32, R163.F32 ;  /* 0x0000000506507c49 */ /* 0x000fc400092000a3 */
[----:B------:R-:W-:-:S04]  /*b170*/  FFMA2 R82, R8.F32x2.HI_LO, UR5.F32, R163.F32 ;  /* 0x0000000508527c49 */ /* 0x000fc800092000a3 */
[----:B------:R-:W-:Y:S08]  /*b180*/  MUFU.EX2 R70, R70 ;  /* 0x0000004600467308 */ /* 0x000ff00000000800 */
[----:B------:R-:W2:Y:S01]  /*b190*/  MUFU.EX2 R71, R71 ;  /* 0x0000004700477308 */ /* 0x000ea20000000800 */
[----:B-1----:R-:W-:-:S04]  /*b1a0*/  FADD2 R36, R76.F32x2.HI_LO, -12582912 ;  /* 0xcb4000004c24744b */ /* 0x002fc80000200000 */
[----:B------:R-:W-:Y:S02]  /*b1b0*/  FADD2 R42, R42.F32x2.HI_LO, -R36.F32x2.HI_LO ;  /* 0x800000242a2a724b */ /* 0x000fe40000000000 */
[----:B------:R-:W-:Y:S01]  /*b1c0*/  FADD2 R36, R74.F32x2.HI_LO, -12582912 ;  /* 0xcb4000004a24744b */ /* 0x000fe20000200000 */
[----:B------:R-:W-:Y:S03]  /*b1d0*/  MUFU.EX2 R72, R72 ;  /* 0x0000004800487308 */ /* 0x000fe60000000800 */
[----:B------:R-:W-:Y:S02]  /*b1e0*/  FADD2 R40, R40.F32x2.HI_LO, -R36.F32x2.HI_LO ;  /* 0x800000242828724b */ /* 0x000fe40000000000 */
[----:B------:R-:W-:-:S03]  /*b1f0*/  FADD2 R36, R64.F32x2.HI_LO, -12582912 ;  /* 0xcb4000004024744b */ /* 0x000fc60000200000 */
[----:B------:R-:W1:Y:S01]  /*b200*/  MUFU.EX2 R73, R73 ;  /* 0x0000004900497308 */ /* 0x000e620000000800 */
[----:B------:R-:W-:Y:S02]  /*b210*/  FADD2 R38, R38.F32x2.HI_LO, -R36.F32x2.HI_LO ;  /* 0x800000242626724b */ /* 0x000fe40000000000 */
[----:B------:R-:W-:-:S04]  /*b220*/  FFMA2 R36, R42.F32x2.HI_LO, R164.F32, 0.22756439447402954102 ;  /* 0x3e6906a42a247449 */ /* 0x000fc800012000a4 */
[-C--:B------:R-:W-:Y:S01]  /*b230*/  FFMA2 R36, R36.F32x2.HI_LO, R42.reuse.F32x2.HI_LO, 0.69514614343643188477 ;  /* 0x3f31f51924247449 */ /* 0x080fe2000020002a */
[----:B------:R-:W3:Y:S03]  /*b240*/  MUFU.EX2 R55, R55 ;  /* 0x0000003700377308 */ /* 0x000ee60000000800 */
[----:B------:R-:W-:Y:S02]  /*b250*/  FFMA2 R42, R36.F32x2.HI_LO, R42.F32x2.HI_LO, 1 ;  /* 0x3f800000242a7449 */ /* 0x000fe4000020002a */
[----:B------:R-:W-:Y:S02]  /*b260*/  FFMA2 R36, R40.F32x2.HI_LO, R164.F32, 0.22756439447402954102 ;  /* 0x3e6906a428247449 */ /* 0x000fe400012000a4 */
[----:B------:R-:W-:Y:S01]  /*b270*/  IMAD R76, R76, 0x800000, R42 ;  /* 0x008000004c4c7824 */ /* 0x000fe200078e022a */
[----:B------:R-:W-:Y:S01]  /*b280*/  MUFU.EX2 R56, R56 ;  /* 0x0000003800387308 */ /* 0x000fe20000000800 */
[----:B------:R-:W-:-:S02]  /*b290*/  FFMA2 R36, R36.F32x2.HI_LO, R40.F32x2.HI_LO, 0.69514614343643188477 ;  /* 0x3f31f51924247449 */ /* 0x000fc40000200028 */
[----:B------:R-:W-:Y:S02]  /*b2a0*/  IMAD R77, R77, 0x800000, R43 ;  /* 0x008000004d4d7824 */ /* 0x000fe400078e022b */
[----:B------:R-:W-:Y:S02]  /*b2b0*/  FFMA2 R40, R36.F32x2.HI_LO, R40.F32x2.HI_LO, 1 ;  /* 0x3f80000024287449 */ /* 0x000fe40000200028 */
[----:B------:R-:W-:Y:S01]  /*b2c0*/  FADD2.RM R36, R44.F32x2.HI_LO, 12582912 ;  /* 0x4b4000002c24744b */ /* 0x000fe20000204000 */
[----:B------:R-:W4:Y:S01]  /*b2d0*/  MUFU.EX2 R57, R57 ;  /* 0x0000003900397308 */ /* 0x000f220000000800 */
[----:B------:R-:W-:Y:S01]  /*b2e0*/  IMAD R74, R74, 0x800000, R40 ;  /* 0x008000004a4a7824 */ /* 0x000fe200078e0228 */
[----:B--2---:R-:W-:Y:S01]  /*b2f0*/  F2FP.F16.F32.PACK_AB R40, R71, R70 ;  /* 0x000000464728723e */ /* 0x004fe200000000ff */
[----:B------:R-:W-:Y:S02]  /*b300*/  FADD2 R46, R36.F32x2.HI_LO, -12582912 ;  /* 0xcb400000242e744b */ /* 0x000fe40000200000 */
[----:B------:R-:W-:Y:S01]  /*b310*/  IMAD R75, R75, 0x800000, R41 ;  /* 0x008000004b4b7824 */ /* 0x000fe200078e0229 */
[----:B-1----:R-:W-:Y:S01]  /*b320*/  F2FP.F16.F32.PACK_AB R41, R73, R72 ;  /* 0x000000484929723e */ /* 0x002fe200000000ff */
[----:B------:R-:W-:Y:S01]  /*b330*/  FADD2 R44, R44.F32x2.HI_LO, -R46.F32x2.HI_LO ;  /* 0x8000002e2c2c724b */ /* 0x000fe20000000000 */
[----:B------:R-:W-:Y:S01]  /*b340*/  MUFU.EX2 R58, R58 ;  /* 0x0000003a003a7308 */ /* 0x000fe20000000800 */
[----:B------:R-:W-:Y:S01]  /*b350*/  FFMA2 R46, R38.F32x2.HI_LO, R164.F32, 0.22756439447402954102 ;  /* 0x3e6906a4262e7449 */ /* 0x000fe200012000a4 */
[----:B------:R-:W-:-:S02]  /*b360*/  F2FP.F16.F32.PACK_AB R42, R77, R76 ;  /* 0x0000004c4d2a723e */ /* 0x000fc400000000ff */
[----:B------:R-:W-:Y:S01]  /*b370*/  F2FP.F16.F32.PACK_AB R43, R75, R74 ;  /* 0x0000004a4b2b723e */ /* 0x000fe200000000ff */
[----:B------:R-:W-:-:S03]  /*b380*/  FFMA2 R46, R46.F32x2.HI_LO, R38.F32x2.HI_LO, 0.69514614343643188477 ;  /* 0x3f31f5192e2e7449 */ /* 0x000fc60000200026 */
[----:B------:R-:W1:Y:S01]  /*b390*/  MUFU.EX2 R59, R59 ;  /* 0x0000003b003b7308 */ /* 0x000e620000000800 */
[----:B------:R-:W-:Y:S02]  /*b3a0*/  FFMA2 R38, R46.F32x2.HI_LO, R38.F32x2.HI_LO, 1 ;  /* 0x3f8000002e267449 */ /* 0x000fe40000200026 */
[----:B------:R-:W-:Y:S02]  /*b3b0*/  FFMA2 R46, R44.F32x2.HI_LO, R164.F32, 0.22756439447402954102 ;  /* 0x3e6906a42c2e7449 */ /* 0x000fe400012000a4 */
[----:B------:R-:W-:Y:S01]  /*b3c0*/  IMAD R64, R64, 0x800000, R38 ;  /* 0x0080000040407824 */ /* 0x000fe200078e0226 */
[----:B------:R-:W-:Y:S01]  /*b3d0*/  F2FP.F16.F32.PACK_AB R38, R115, R114 ;  /* 0x000000727326723e */ /* 0x000fe200000000ff */
[----:B------:R-:W-:Y:S01]  /*b3e0*/  FFMA2 R46, R46.F32x2.HI_LO, R44.F32x2.HI_LO, 0.69514614343643188477 ;  /* 0x3f31f5192e2e7449 */ /* 0x000fe2000020002c */
[----:B------:R-:W-:Y:S01]  /*b3f0*/  MUFU.EX2 R60, R60 ;  /* 0x0000003c003c7308 */ /* 0x000fe20000000800 */
[----:B------:R-:W-:Y:S01]  /*b400*/  IMAD R65, R65, 0x800000, R39 ;  /* 0x0080000041417824 */ /* 0x000fe200078e0227 */
[----:B------:R-:W-:Y:S01]  /*b410*/  F2FP.F16.F32.PACK_AB R39, R69, R68 ;  /* 0x000000444527723e */ /* 0x000fe200000000ff */
[----:B------:R-:W-:Y:S01]  /*b420*/  FFMA2 R62, R46.F32x2.HI_LO, R44.F32x2.HI_LO, 1 ;  /* 0x3f8000002e3e7449 */ /* 0x000fe2000020002c */
[----:B------:R-:W-:-:S02]  /*b430*/  F2FP.F16.F32.PACK_AB R44, R53, R52 ;  /* 0x00000034352c723e */ /* 0x000fc400000000ff */
[----:B---3--:R-:W-:Y:S01]  /*b440*/  F2FP.F16.F32.PACK_AB R45, R55, R54 ;  /* 0x00000036372d723e */ /* 0x008fe200000000ff */
[----:B------:R-:W-:Y:S01]  /*b450*/  IMAD R62, R36, 0x800000, R62 ;  /* 0x00800000243e7824 */ /* 0x000fe200078e023e */
[----:B------:R-:W2:Y:S01]  /*b460*/  MUFU.EX2 R61, R61 ;  /* 0x0000003d003d7308 */ /* 0x000ea20000000800 */
[----:B------:R-:W-:Y:S01]  /*b470*/  IMAD R63, R37, 0x800000, R63 ;  /* 0x00800000253f7824 */ /* 0x000fe200078e023f */
[----:B------:R-:W-:Y:S02]  /*b480*/  F2FP.F16.F32.PACK_AB R36, R111, R110 ;  /* 0x0000006e6f24723e */ /* 0x000fe400000000ff */
[----:B------:R-:W-:Y:S02]  /*b490*/  F2FP.F16.F32.PACK_AB R37, R113, R112 ;  /* 0x000000707125723e */ /* 0x000fe400000000ff */
[----:B----4-:R-:W-:Y:S02]  /*b4a0*/  F2FP.F16.F32.PACK_AB R46, R57, R56 ;  /* 0x00000038392e723e */ /* 0x010fe400000000ff */
[----:B------:R-:W-:Y:S01]  /*b4b0*/  MUFU.EX2 R66, R66 ;  /* 0x0000004200427308 */ /* 0x000fe20000000800 */
[----:B-1----:R-:W-:-:S02]  /*b4c0*/  F2FP.F16.F32.PACK_AB R47, R59, R58 ;  /* 0x0000003a3b2f723e */ /* 0x002fc400000000ff */
[----:B------:R-:W-:Y:S02]  /*b4d0*/  F2FP.F16.F32.PACK_AB R50, R65, R64 ;  /* 0x000000404132723e */ /* 0x000fe400000000ff */
[----:B------:R-:W-:-:S03]  /*b4e0*/  F2FP.F16.F32.PACK_AB R51, R63, R62 ;  /* 0x0000003e3f33723e */ /* 0x000fc600000000ff */
[----:B------:R-:W1:Y:S01]  /*b4f0*/  MUFU.EX2 R67, R67 ;  /* 0x0000004300437308 */ /* 0x000e620000000800 */
[----:B--2---:R-:W-:-:S07]  /*b500*/  F2FP.F16.F32.PACK_AB R48, R61, R60 ;  /* 0x0000003c3d30723e */ /* 0x004fce00000000ff */
[----:B------:R-:W-:Y:S08]  /*b510*/  MUFU.EX2 R78, R78 ;  /* 0x0000004e004e7308 */ /* 0x000ff00000000800 */
[----:B------:R-:W2:Y:S01]  /*b520*/  MUFU.EX2 R79, R79 ;  /* 0x0000004f004f7308 */ /* 0x000ea20000000800 */
[----:B-1----:R-:W-:-:S04]  /*b530*/  F2FP.F16.F32.PACK_AB R49, R67, R66 ;  /* 0x000000424331723e */ /* 0x002fc800000000ff */
[----:B------:R1:W-:Y:S01]  /*b540*/  STTM.x16 tmem[UR4], R36 ;  /* 0x00000024000079ed */ /* 0x0003e20008240004 */
[----:B------:R-:W-:Y:S01]  /*b550*/  R2UR UR4, R159 ;  /* 0x000000009f0472ca */ /* 0x000fe200000e0000 */
[----:B------:R-:W3:Y:S01]  /*b560*/  FENCE.VIEW.ASYNC.T ;  /* 0x00000000000073c6 */ /* 0x000ee20000000200 */
[----:B------:R-:W-:Y:S08]  /*b570*/  MUFU.EX2 R80, R80 ;  /* 0x0000005000507308 */ /* 0x000ff00000000800 */
[----:B------:R-:W4:Y:S01]  /*b580*/  MUFU.EX2 R81, R81 ;  /* 0x0000005100517308 */ /* 0x000f220000000800 */
[----:B--2---:R-:W-:-:S07]  /*b590*/  F2FP.F16.F32.PACK_AB R4, R79, R78 ;  /* 0x0000004e4f04723e */ /* 0x004fce00000000ff */
[----:B------:R-:W-:Y:S08]  /*b5a0*/  MUFU.EX2 R82, R82 ;  /* 0x0000005200527308 */ /* 0x000ff00000000800 */
[----:B------:R-:W2:Y:S01]  /*b5b0*/  MUFU.EX2 R83, R83 ;  /* 0x0000005300537308 */ /* 0x000ea20000000800 */
[----:B----4-:R-:W-:-:S07]  /*b5c0*/  F2FP.F16.F32.PACK_AB R5, R81, R80 ;  /* 0x000000505105723e */ /* 0x010fce00000000ff */
[----:B------:R-:W-:Y:S08]  /*b5d0*/  MUFU.EX2 R20, R20 ;  /* 0x0000001400147308 */ /* 0x000ff00000000800 */
[----:B------:R-:W4:Y:S01]  /*b5e0*/  MUFU.EX2 R21, R21 ;  /* 0x0000001500157308 */ /* 0x000f220000000800 */
[----:B--2---:R-:W-:-:S07]  /*b5f0*/  F2FP.F16.F32.PACK_AB R6, R83, R82 ;  /* 0x000000525306723e */ /* 0x004fce00000000ff */
[----:B------:R-:W-:Y:S01]  /*b600*/  MUFU.EX2 R22, R22 ;  /* 0x0000001600167308 */ /* 0x000fe20000000800 */
[--C-:B-1----:R-:W-:Y:S02]  /*b610*/  FFMA2 R38, R12.F32x2.HI_LO, UR5.F32, R163.reuse.F32 ;  /* 0x000000050c267c49 */ /* 0x102fe400092000a3 */
[----:B------:R-:W-:Y:S02]  /*b620*/  IMAD.MOV.U32 R46, RZ, RZ, 0x1 ;  /* 0x00000001ff2e7424 */ /* 0x000fe400078e00ff */
[--C-:B------:R-:W-:Y:S02]  /*b630*/  FFMA2 R40, R14.F32x2.HI_LO, UR5.F32, R163.reuse.F32 ;  /* 0x000000050e287c49 */ /* 0x100fe400092000a3 */
[--C-:B------:R-:W-:Y:S01]  /*b640*/  FFMA2 R42, R16.F32x2.HI_LO, UR5.F32, R163.reuse.F32 ;  /* 0x00000005102a7c49 */ /* 0x100fe200092000a3 */
[----:B---3--:R1:W-:Y:S01]  /*b650*/  SYNCS.ARRIVE.TRANS64.ART0 RZ, [UR7+0xa8], R46 ;  /* 0x0000a82effff79a7 */ /* 0x0083e20008500007 */
[----:B------:R-:W-:Y:S01]  /*b660*/  FFMA2 R44, R18.F32x2.HI_LO, UR5.F32, R163.F32 ;  /* 0x00000005122c7c49 */ /* 0x000fe200092000a3 */
[----:B------:R-:W-:Y:S01]  /*b670*/  MUFU.EX2 R36, R10 ;  /* 0x0000000a00247308 */ /* 0x000fe20000000800 */
[----:B----4-:R-:W-:-:S07]  /*b680*/  F2FP.F16.F32.PACK_AB R12, R21, R20 ;  /* 0x00000014150c723e */ /* 0x010fce00000000ff */
[----:B------:R-:W2:Y:S08]  /*b690*/  MUFU.EX2 R37, R11 ;  /* 0x0000000b00257308 */ /* 0x000eb00000000800 */
[----:B------:R-:W-:Y:S08]  /*b6a0*/  MUFU.EX2 R38, R38 ;  /* 0x0000002600267308 */ /* 0x000ff00000000800 */
[----:B------:R-:W3:Y:S01]  /*b6b0*/  MUFU.EX2 R39, R39 ;  /* 0x0000002700277308 */ /* 0x000ee20000000800 */
[----:B--2---:R-:W-:-:S07]  /*b6c0*/  F2FP.F16.F32.PACK_AB R7, R37, R36 ;  /* 0x000000242507723e */ /* 0x004fce00000000ff */
[----:B------:R-:W-:Y:S08]  /*b6d0*/  MUFU.EX2 R40, R40 ;  /* 0x0000002800287308 */ /* 0x000ff00000000800 */
[----:B------:R-:W2:Y:S01]  /*b6e0*/  MUFU.EX2 R41, R41 ;  /* 0x0000002900297308 */ /* 0x000ea20000000800 */
[----:B---3--:R-:W-:-:S07]  /*b6f0*/  F2FP.F16.F32.PACK_AB R8, R39, R38 ;  /* 0x000000262708723e */ /* 0x008fce00000000ff */
[----:B------:R-:W-:Y:S08]  /*b700*/  MUFU.EX2 R42, R42 ;  /* 0x0000002a002a7308 */ /* 0x000ff00000000800 */
[----:B------:R-:W3:Y:S01]  /*b710*/  MUFU.EX2 R43, R43 ;  /* 0x0000002b002b7308 */ /* 0x000ee20000000800 */
[----:B--2---:R-:W-:-:S07]  /*b720*/  F2FP.F16.F32.PACK_AB R9, R41, R40 ;  /* 0x000000282909723e */ /* 0x004fce00000000ff */
[----:B------:R-:W-:Y:S08]  /*b730*/  MUFU.EX2 R44, R44 ;  /* 0x0000002c002c7308 */ /* 0x000ff00000000800 */
[----:B------:R-:W2:Y:S01]  /*b740*/  MUFU.EX2 R45, R45 ;  /* 0x0000002d002d7308 */ /* 0x000ea20000000800 */
[----:B---3--:R-:W-:-:S07]  /*b750*/  F2FP.F16.F32.PACK_AB R10, R43, R42 ;  /* 0x0000002a2b0a723e */ /* 0x008fce00000000ff */
[----:B------:R-:W3:Y:S08]  /*b760*/  MUFU.EX2 R23, R23 ;  /* 0x0000001700177308 */ /* 0x000ef00000000800 */
[----:B------:R-:W-:Y:S01]  /*b770*/  MUFU.EX2 R24, R24 ;  /* 0x0000001800187308 */ /* 0x000fe20000000800 */
[----:B--2---:R-:W-:-:S07]  /*b780*/  F2FP.F16.F32.PACK_AB R11, R45, R44 ;  /* 0x0000002c2d0b723e */ /* 0x004fce00000000ff */
        /* <DEDUP_REMOVED lines=16> */
[----:B--2---:R-:W-:Y:S02]  /*b890*/  F2FP.F16.F32.PACK_AB R18, R33, R32 ;  /* 0x000000202112723e */ /* 0x004fe400000000ff */
[----:B---3--:R-:W-:-:S04]  /*b8a0*/  F2FP.F16.F32.PACK_AB R19, R35, R34 ;  /* 0x000000222313723e */ /* 0x008fc800000000ff */
[----:B------:R1:W-:Y:S01]  /*b8b0*/  STTM.x16 tmem[UR4], R4 ;  /* 0x00000004000079ed */ /* 0x0003e20008240004 */
[----:B------:R-:W-:Y:S01]  /*b8c0*/  USHF.L.U32 UR4, UR10, 0x1f, URZ ;  /* 0x0000001f0a047899 */ /* 0x000fe200080006ff */
[----:B------:R-:W2:Y:S02]  /*b8d0*/  FENCE.VIEW.ASYNC.T ;  /* 0x00000000000073c6 */ /* 0x000ea40000000200 */
[----:B--2---:R-:W-:-:S03]  /*b8e0*/  NOP ;  /* 0x0000000000007918 */ /* 0x004fc60000000000 */
[----:B------:R-:W-:Y:S01]  /*b8f0*/  IMAD.U32 R47, RZ, RZ, UR4 ;  /* 0x00000004ff2f7e24 */ /* 0x000fe2000f8e00ff */
[----:B------:R1:W-:Y:S03]  /*b900*/  @P0 SYNCS.ARRIVE.TRANS64.ART0 RZ, [UR7+0xb0], R46 ;  /* 0x0000b02effff09a7 */ /* 0x0003e60008500007 */
[----:B------:R-:W2:Y:S02]  /*b910*/  SYNCS.PHASECHK.TRANS64.TRYWAIT P0, [UR7+0xd8], R47 ;  /* 0x0000d82fff0075a7 */ /* 0x000ea40008001107 */
[----:B-12---:R-:W-:Y:S05]  /*b920*/  @!P0 BRA `(.L_x_47) ;  /* 0x0000002400648947 */ /* 0x006fea0003800000 */
.L_x_105:
[----:B------:R-:W-:Y:S01]  /*b930*/  MOV R5, UR9 ;  /* 0x0000000900057c02 */ /* 0x000fe20008000f00 */
[----:B-1----:R-:W-:Y:S01]  /*b940*/  FMUL R4, R165, R132 ;  /* 0x00000084a5047220 */ /* 0x002fe20000400000 */
[----:B------:R-:W-:Y:S01]  /*b950*/  FADD2 R136, R136.F32x2.HI_LO, R144.F32x2.HI_LO ;  /* 0x000000908888724b */ /* 0x000fe20000000000 */
[----:B------:R-:W-:Y:S01]  /*b960*/  UIADD3 UR8, UPT, UPT, UR8, 0x1, URZ ;  /* 0x0000000108087890 */ /* 0x000fe2000fffe0ff */
[----:B------:R-:W-:Y:S01]  /*b970*/  FADD2 R138, R138.F32x2.HI_LO, R146.F32x2.HI_LO ;  /* 0x000000928a8a724b */ /* 0x000fe20000000000 */
[----:B------:R-:W-:Y:S01]  /*b980*/  MOV R162, R155 ;  /* 0x0000009b00a27202 */ /* 0x000fe20000000f00 */
[----:B------:R-:W-:Y:S01]  /*b990*/  FADD2 R4, R4.F32x2.HI_LO, R134.F32x2.HI_LO ;  /* 0x000000860404724b */ /* 0x000fe20000000000 */
[----:B------:R-:W-:Y:S01]  /*b9a0*/  UISETP.NE.AND UP0, UPT, UR8, URZ, UPT ;  /* 0x000000ff0800728c */ /* 0x000fe2000bf05270 */
        /* <DEDUP_REMOVED lines=65> */
.L_x_45:
[----:B-1----:R-:W1:Y:S01]  /*bdc0*/  S2R R4, SR_TID.X ;  /* 0x0000000000047919 */ /* 0x002e620000002100 */
[----:B------:R-:W2:Y:S01]  /*bdd0*/  S2UR UR4, SR_CgaCtaId ;  /* 0x00000000000479c3 */ /* 0x000ea20000008800 */
[----:B------:R-:W-:Y:S01]  /*bde0*/  UMOV UR5, 0x400 ;  /* 0x0000040000057882 */ /* 0x000fe20000000000 */
[----:B------:R-:W-:Y:S01]  /*bdf0*/  MOV R3, UR13 ;  /* 0x0000000d00037c02 */ /* 0x000fe20008000f00 */
[----:B--2---:R-:W-:Y:S01]  /*be00*/  ULEA UR4, UR4, UR5, 0x18 ;  /* 0x0000000504047291 */ /* 0x004fe2000f8ec0ff */
[----:B-1----:R-:W-:-:S05]  /*be10*/  IMAD.SHL.U32 R4, R4, 0x4, RZ ;  /* 0x0000000404047824 */ /* 0x002fca00078e00ff */
[----:B------:R-:W-:-:S05]  /*be20*/  LOP3.LUT R4, R4, 0x1fc, RZ, 0xc0, !PT ;  /* 0x000001fc04047812 */ /* 0x000fca00078ec0ff */
[----:B------:R1:W-:Y:S04]  /*be30*/  STS [R4+UR4+0x11c], R132 ;  /* 0x00011c8404007988 */ /* 0x0003e80008000804 */
[----:B------:R1:W-:Y:S01]  /*be40*/  STS [R4+UR4+0x31c], R155 ;  /* 0x00031c9b04007988 */ /* 0x0003e20008000804 */
[----:B------:R1:W-:Y:S06]  /*be50*/  BAR.ARV R3, 0x40 ;  /* 0x000100030000751d */ /* 0x0003ec0000002000 */
.L_x_37:
[----:B-12---:R-:W1:Y:S01]  /*be60*/  S2R R4, SR_CgaCtaId ;  /* 0x0000000000047919 */ /* 0x006e620000008800 */
[----:B------:R-:W-:Y:S01]  /*be70*/  USHF.L.U32 UR4, UR10, 0x1f, URZ ;  /* 0x0000001f0a047899 */ /* 0x000fe200080006ff */
[----:B------:R-:W-:-:S04]  /*be80*/  MOV R3, 0x400 ;  /* 0x0000040000037802 */ /* 0x000fc80000000f00 */
[----:B-1----:R-:W-:Y:S01]  /*be90*/  LEA R4, R4, R3, 0x18 ;  /* 0x0000000304047211 */ /* 0x002fe200078ec0ff */
[----:B------:R-:W-:-:S04]  /*bea0*/  IMAD.U32 R3, RZ, RZ, UR4 ;  /* 0x00000004ff037e24 */ /* 0x000fc8000f8e00ff */
[----:B------:R-:W1:Y:S02]  /*beb0*/  SYNCS.PHASECHK.TRANS64.TRYWAIT P0, [R4+URZ+0xd8], R3 ;  /* 0x0000d803040075a7 */ /* 0x000e6400080011ff */
[----:B-1----:R-:W-:Y:S05]  /*bec0*/  @!P0 BRA `(.L_x_49) ;  /* 0x00000020001c8947 */ /* 0x002fea0003800000 */
.L_x_107:
[----:B------:R-:W-:Y:S06]  /*bed0*/  BAR.ARV 0x2, 0x120 ;  /* 0x0084800000007b1d */ /* 0x000fec0000002000 */
.L_x_3:
[----:B------:R-:W-:-:S13]  /*bee0*/  R2UR UR4, R0 ;  /* 0x00000000000472ca */ /* 0x000fda00000e0000 */
[----:B------:R-:W-:-:S04]  /*bef0*/  ULOP3.LUT UR4, UR4, 0xfffffffc, URZ, 0xc0, !UPT ;  /* 0xfffffffc04047892 */ /* 0x000fc8000f8ec0ff */
[----:B------:R-:W-:-:S06]  /*bf00*/  UISETP.NE.AND UP0, UPT, UR4, 0x8, UPT ;  /* 0x000000080400788c */ /* 0x000fcc000bf05270 */
[----:B------:R-:W-:-:S13]  /*bf10*/  PLOP3.LUT P0, PT, PT, PT, UP0, 0x80, 0x8 ;  /* 0x000000000008781c */ /* 0x000fda0003f0f008 */
[----:B-1-3--:R-:W-:Y:S05]  /*bf20*/  @P0 EXIT ;  /* 0x000000000000094d */ /* 0x00afea0003800000 */
[----:B------:R-:W-:-:S08]  /*bf30*/  NOP ;  /* 0x0000000000007918 */ /* 0x000fd00000000000 */
[----:B------:R-:W1:-:S00]  /*bf40*/  USETMAXREG.DEALLOC.CTAPOOL 0x40 ;  /* 0x00000040000079c8 */ /* 0x000e4000080e0500 */
[----:B------:R-:W3:Y:S01]  /*bf50*/  S2UR UR11, SR_CTAID.X ;  /* 0x00000000000b79c3 */ /* 0x000ee20000002500 */
[----:B------:R-:W3:Y:S01]  /*bf60*/  LDCU UR4, c[0x0][0x640] ;  /* 0x0000c800ff0477ac */ /* 0x000ee20008000800 */
[----:B-1----:R-:W1:Y:S01]  /*bf70*/  S2R R3, SR_TID.X ;  /* 0x0000000000037919 */ /* 0x002e620000002100 */
[----:B------:R-:W-:Y:S02]  /*bf80*/  IMAD.MOV.U32 R2, RZ, RZ, 0x1 ;  /* 0x00000001ff027424 */ /* 0x000fe400078e00ff */
[----:B------:R-:W-:Y:S01]  /*bf90*/  HFMA2 R6, -RZ, RZ, 0, 5.9604644775390625e-08 ;  /* 0x00000001ff067431 */ /* 0x000fe200000001ff */
[----:B------:R-:W4:Y:S01]  /*bfa0*/  LDCU.U8 UR8, c[0x0][0x644] ;  /* 0x0000c880ff0877ac */ /* 0x000f220008000000 */
[----:B------:R-:W5:Y:S01]  /*bfb0*/  LDCU.U8 UR7, c[0x0][0x645] ;  /* 0x0000c8a0ff0777ac */ /* 0x000f620008000000 */
[----:B------:R-:W2:Y:S01]  /*bfc0*/  LDCU UR6, c[0x0][0x654] ;  /* 0x0000ca80ff0677ac */ /* 0x000ea20008000800 */
[----:B------:R-:W1:Y:S01]  /*bfd0*/  LDCU.U8 UR12, c[0x0][0x639] ;  /* 0x0000c720ff0c77ac */ /* 0x000e620008000000 */
[----:B------:R-:W1:Y:S01]  /*bfe0*/  LDCU.U8 UR14, c[0x0][0x638] ;  /* 0x0000c700ff0e77ac */ /* 0x000e620008000000 */
[----:B---3--:R-:W-:Y:S01]  /*bff0*/  UIMAD.WIDE.U32 UR4, UR11, UR4, URZ ;  /* 0x000000040b0472a5 */ /* 0x008fe2000f8e00ff */
[----:B------:R-:W3:Y:S03]  /*c000*/  LDCU.U8 UR15, c[0x0][0x650] ;  /* 0x0000ca00ff0f77ac */ /* 0x000ee60008000000 */
[----:B------:R-:W-:Y:S01]  /*c010*/  UIADD3 UR4, UPT, UPT, -UR5, UR11, URZ ;  /* 0x0000000b05047290 */ /* 0x000fe2000fffe1ff */
[----:B------:R-:W2:Y:S01]  /*c020*/  LDCU.U8 UR13, c[0x0][0x651] ;  /* 0x0000ca20ff0d77ac */ /* 0x000ea20008000000 */
[C---:B-1----:R-:W-:Y:S01]  /*c030*/  IMAD.SHL.U32 R5, R3.reuse, 0x20, RZ ;  /* 0x0000002003057824 */ /* 0x042fe200078e00ff */
[----:B------:R-:W-:Y:S01]  /*c040*/  LOP3.LUT R36, R3, 0x7f, RZ, 0xc0, !PT ;  /* 0x0000007f03247812 */ /* 0x000fe200078ec0ff */
[----:B----4-:R-:W-:Y:S01]  /*c050*/  USHF.R.U32.HI UR4, URZ, UR8, UR4 ;  /* 0x00000008ff047299 */ /* 0x010fe20008011604 */
[----:B------:R-:W1:Y:S02]  /*c060*/  LDCU.64 UR8, c[0x0][0x630] ;  /* 0x0000c600ff0877ac */ /* 0x000e640008000a00 */
[----:B------:R-:W-:-:S02]  /*c070*/  LOP3.LUT R5, R5, 0x3e0, RZ, 0xc0, !PT ;  /* 0x000003e005057812 */ /* 0x000fc400078ec0ff */
[----:B--2---:R-:W-:Y:S01]  /*c080*/  SHF.R.U32.HI R4, RZ, 0x5, R36 ;  /* 0x00000005ff047819 */ /* 0x004fe20000011624 */
[----:B------:R-:W-:-:S04]  /*c090*/  UIADD3 UR4, UPT, UPT, UR5, UR4, URZ ;  /* 0x0000000405047290 */ /* 0x000fc8000fffe0ff */
[----:B-----5:R-:W-:Y:S01]  /*c0a0*/  USHF.R.U32.HI UR10, URZ, UR7, UR4 ;  /* 0x00000007ff0a7299 */ /* 0x020fe20008011604 */
[----:B------:R-:W-:Y:S01]  /*c0b0*/  IMAD R38, R4, 0x400, R5 ;  /* 0x0000040004267824 */ /* 0x000fe200078e0205 */
[----:B------:R-:W2:Y:S02]  /*c0c0*/  LDCU UR7, c[0x0][0x63c] ;  /* 0x0000c780ff0777ac */ /* 0x000ea40008000800 */
[----:B------:R-:W-:Y:S02]  /*c0d0*/  UISETP.GE.AND UP0, UPT, UR10, UR6, UPT ;  /* 0x000000060a00728c */ /* 0x000fe4000bf06270 */
[----:B------:R-:W-:Y:S02]  /*c0e0*/  UIADD3 UR4, UPT, UPT, -UR10, URZ, URZ ;  /* 0x000000ff0a047290 */ /* 0x000fe4000fffe1ff */
[----:B---3--:R-:W-:Y:S01]  /*c0f0*/  USEL UR6, UR14, UR15, !UP0 ;  /* 0x0000000f0e067287 */ /* 0x008fe2000c000000 */
[----:B------:R-:W3:Y:S03]  /*c100*/  LDCU.64 UR14, c[0x0][0x620] ;  /* 0x0000c400ff0e77ac */ /* 0x000ee60008000a00 */
[----:B------:R-:W-:-:S03]  /*c110*/  ULOP3.LUT UR6, UR6, 0xff, URZ, 0xc0, !UPT ;  /* 0x000000ff06067892 */ /* 0x000fc6000f8ec0ff */
[----:B-1----:R-:W1:Y:S01]  /*c120*/  @UP0 LDCU UR9, c[0x0][0x64c] ;  /* 0x0000c980ff0907ac */ /* 0x002e620008000800 */
[----:B--2---:R-:W-:Y:S01]  /*c130*/  UIMAD UR7, UR4, UR7, UR11 ;  /* 0x00000007040772a4 */ /* 0x004fe2000f8e020b */
[----:B------:R-:W2:Y:S03]  /*c140*/  @UP0 LDCU UR8, c[0x0][0x648] ;  /* 0x0000c900ff0807ac */ /* 0x000ea60008000800 */
[----:B-1----:R-:W-:Y:S02]  /*c150*/  UIMAD.WIDE.U32 UR4, UR7, UR9, URZ ;  /* 0x00000009070472a5 */ /* 0x002fe4000f8e00ff */
[----:B------:R-:W-:Y:S02]  /*c160*/  USEL UR9, UR12, UR13, !UP0 ;  /* 0x0000000d0c097287 */ /* 0x000fe4000c000000 */
[----:B------:R-:W-:Y:S01]  /*c170*/  UIADD3 UR4, UPT, UPT, UR7, -UR5, URZ ;  /* 0x8000000507047290 */ /* 0x000fe2000fffe0ff */
[----:B------:R-:W1:Y:S03]  /*c180*/  LDCU.U8 UR12, c[0x0][0x62c] ;  /* 0x0000c580ff0c77ac */ /* 0x000e660008000000 */
[----:B------:R-:W-:-:S02]  /*c190*/  USHF.R.U32.HI UR4, URZ, UR6, UR4 ;  /* 0x00000006ff047299 */ /* 0x000fc40008011604 */
[----:B------:R-:W-:-:S03]  /*c1a0*/  ULOP3.LUT UR6, UR9, 0xff, URZ, 0xc0, !UPT ;  /* 0x000000ff09067892 */ /* 0x000fc6000f8ec0ff */
[----:B------:R-:W4:Y:S01]  /*c1b0*/  S2UR UR9, SR_CgaCtaId ;  /* 0x00000000000979c3 */ /* 0x000f220000008800 */
[----:B------:R-:W-:Y:S01]  /*c1c0*/  UIADD3 UR4, UPT, UPT, UR5, UR4, URZ ;  /* 0x0000000405047290 */ /* 0x000fe2000fffe0ff */
[----:B------:R-:W5:Y:S03]  /*c1d0*/  LDCU UR5, c[0x0][0x628] ;  /* 0x0000c500ff0577ac */ /* 0x000f660008000800 */
[----:B------:R-:W-:-:S03]  /*c1e0*/  USHF.R.U32.HI UR18, URZ, UR6, UR4 ;  /* 0x00000006ff127299 */ /* 0x000fc60008011604 */
[----:B------:R-:W-:Y:S01]  /*c1f0*/  UMOV UR6, 0x400 ;  /* 0x0000040000067882 */ /* 0x000fe20000000000 */
[----:B------:R-:W-:-:S04]  /*c200*/  UIADD3 UR4, UPT, UPT, -UR18, URZ, URZ ;  /* 0x000000ff12047290 */ /* 0x000fc8000fffe1ff */
[----:B--2---:R-:W-:Y:S01]  /*c210*/  UIMAD UR4, UR8, UR4, UR7 ;  /* 0x00000004080472a4 */ /* 0x004fe2000f8e0207 */
[----:B------:R-:W2:Y:S03]  /*c220*/  LDCU UR8, c[0x0][0x60c] ;  /* 0x0000c180ff0877ac */ /* 0x000ea60008000800 */
[----:B---3--:R-:W-:Y:S02]  /*c230*/  UIMAD UR7, UR10, UR14, UR4 ;  /* 0x0000000e0a0772a4 */ /* 0x008fe4000f8e0204 */
[----:B----4-:R-:W-:Y:S01]  /*c240*/  ULEA UR6, UR9, UR6, 0x18 ;  /* 0x0000000609067291 */ /* 0x010fe2000f8ec0ff */
[----:B------:R-:W-:Y:S01]  /*c250*/  BAR.SYNC.DEFER_BLOCKING 0x2, 0x120 ;  /* 0x0084800000007b1d */ /* 0x000fe20000010000 */
[----:B-----5:R-:W-:-:S04]  /*c260*/  UIMAD.WIDE.U32 UR4, UR7, UR5, URZ ;  /* 0x00000005070472a5 */ /* 0x020fc8000f8e00ff */
[----:B------:R-:W-:-:S04]  /*c270*/  UIADD3 UR4, UPT, UPT, UR7, -UR5, URZ ;  /* 0x8000000507047290 */ /* 0x000fc8000fffe0ff */
[----:B-1----:R-:W-:Y:S01]  /*c280*/  USHF.R.U32.HI UR4, URZ, UR12, UR4 ;  /* 0x0000000cff047299 */ /* 0x002fe20008011604 */
[----:B------:R-:W1:Y:S01]  /*c290*/  LDCU.U8 UR12, c[0x0][0x62d] ;  /* 0x0000c5a0ff0c77ac */ /* 0x000e620008000000 */
[----:B--2---:R-:W-:Y:S02]  /*c2a0*/  UISETP.GE.AND UP0, UPT, UR11, UR8, UPT ;  /* 0x000000080b00728c */ /* 0x004fe4000bf06270 */
[----:B------:R-:W-:Y:S01]  /*c2b0*/  UIADD3 UR4, UPT, UPT, UR5, UR4, URZ ;  /* 0x0000000405047290 */ /* 0x000fe2000fffe0ff */
[----:B------:R2:W-:Y:S03]  /*c2c0*/  SYNCS.ARRIVE.TRANS64.ART0 RZ, [UR6+0xa8], R2 ;  /* 0x0000a802ffff79a7 */ /* 0x0005e60008500006 */
[----:B-1----:R-:W-:-:S04]  /*c2d0*/  USHF.R.U32.HI UR13, URZ, UR12, UR4 ;  /* 0x0000000cff0d7299 */ /* 0x002fc80008011604 */
[----:B------:R-:W-:-:S04]  /*c2e0*/  UIADD3 UR4, UPT, UPT, -UR13, URZ, URZ ;  /* 0x000000ff0d047290 */ /* 0x000fc8000fffe1ff */
[----:B------:R-:W-:Y:S01]  /*c2f0*/  UIMAD UR15, UR4, UR15, UR7 ;  /* 0x0000000f040f72a4 */ /* 0x000fe2000f8e0207 */
[----:B--2---:R-:W-:Y:S11]  /*c300*/  BRA.U UP0, `(.L_x_50) ;  /* 0x0000001100247547 */ /* 0x004ff6000b800000 */
[----:B------:R-:W-:Y:S01]  /*c310*/  R2UR UR4, R0 ;  /* 0x00000000000472ca */ /* 0x000fe200000e0000 */
[----:B------:R-:W1:Y:S01]  /*c320*/  LDCU UR5, c[0x0][0x614] ;  /* 0x0000c280ff0577ac */ /* 0x000e620008000800 */
[----:B------:R-:W-:Y:S01]  /*c330*/  MOV R7, UR6 ;  /* 0x0000000600077c02 */ /* 0x000fe20008000f00 */
[----:B------:R-:W-:Y:S01]  /*c340*/  IMAD.SHL.U32 R0, R4, 0x200000, RZ ;  /* 0x0020000004007824 */ /* 0x000fe200078e00ff */
[----:B------:R-:W2:Y:S02]  /*c350*/  LDCU UR11, c[0x0][0x38c] ;  /* 0x00007180ff0b77ac */ /* 0x000ea40008000800 */
[----:B------:R-:W-:Y:S01]  /*c360*/  IADD3 R38, PT, PT, R7, 0x800, R38 ;  /* 0x0000080007267810 */ /* 0x000fe20007ffe026 */
[----:B------:R-:W3:Y:S06]  /*c370*/  LDCU UR8, c[0x0][0x380] ;  /* 0x00007000ff0877ac */ /* 0x000eec0008000800 */
[----:B------:R-:W-:Y:S01]  /*c380*/  ULOP3.LUT UR4, UR4, 0x3, URZ, 0xc0, !UPT ;  /* 0x0000000304047892 */ /* 0x000fe2000f8ec0ff */
[----:B------:R-:W-:Y:S01]  /*c390*/  UMOV UR20, 0x0 ;  /* 0x0000000000147882 */ /* 0x000fe20000000000 */
[----:B------:R-:W-:-:S02]  /*c3a0*/  UMOV UR21, 0x1 ;  /* 0x0000000100157882 */ /* 0x000fc40000000000 */
[----:B------:R-:W-:Y:S02]  /*c3b0*/  UIADD3 UR7, UPT, UPT, UR4, 0x3, URZ ;  /* 0x0000000304077890 */ /* 0x000fe4000fffe0ff */
[----:B-1----:R-:W-:-:S04]  /*c3c0*/  UIADD3 UR5, UPT, UPT, -UR18, UR5, URZ ;  /* 0x0000000512057290 */ /* 0x002fc8000fffe1ff */
[----:B------:R-:W-:Y:S01]  /*c3d0*/  IMAD.U32 R5, RZ, RZ, UR7 ;  /* 0x00000007ff057e24 */ /* 0x000fe2000f8e00ff */
[----:B--2---:R-:W-:Y:S02]  /*c3e0*/  UISETP.GT.AND UP0, UPT, UR11, URZ, UPT ;  /* 0x000000ff0b00728c */ /* 0x004fe4000bf04270 */
[----:B------:R-:W-:Y:S02]  /*c3f0*/  UIADD3 UR12, UPT, UPT, UR11, -0x1, URZ ;  /* 0xffffffff0b0c7890 */ /* 0x000fe4000fffe0ff */
[----:B---3--:R-:W-:Y:S01]  /*c400*/  UIADD3 UR4, UPT, UPT, UR11, -UR8, URZ ;  /* 0x800000080b047290 */ /* 0x008fe2000fffe0ff */
[----:B------:R1:W-:Y:S01]  /*c410*/  BAR.SYNC.DEFER_BLOCKING R5, 0x40 ;  /* 0x000100050000751d */ /* 0x0003e20000010000 */
[----:B------:R-:W-:Y:S02]  /*c420*/  UIADD3 UR8, UPT, UPT, -UR11, URZ, URZ ;  /* 0x000000ff0b087290 */ /* 0x000fe4000fffe1ff */
[----:B------:R-:W-:Y:S02]  /*c430*/  ULEA UR4, UR5, UR4, 0x7 ;  /* 0x0000000405047291 */ /* 0x000fe4000f8e38ff */
[----:B------:R-:W-:-:S02]  /*c440*/  USHF.R.S32.HI UR5, URZ, 0x1f, UR8 ;  /* 0x0000001fff057899 */ /* 0x000fc40008011408 */
[----:B------:R-:W-:Y:S02]  /*c450*/  UIADD3 UR9, UPT, UPT, -UR4, URZ, URZ ;  /* 0x000000ff04097290 */ /* 0x000fe4000fffe1ff */
[----:B------:R-:W-:Y:S02]  /*c460*/  ULEA.HI UR11, UR5, -UR11, URZ, 0x7 ;  /* 0x8000000b050b7291 */ /* 0x000fe4000f8f38ff */
[----:B------:R-:W-:Y:S02]  /*c470*/  USHF.R.S32.HI UR5, URZ, 0x1f, UR9 ;  /* 0x0000001fff057899 */ /* 0x000fe40008011409 */
[----:B------:R-:W-:Y:S02]  /*c480*/  UIADD3 UR8, UPT, UPT, UR4, -0x1, URZ ;  /* 0xffffffff04087890 */ /* 0x000fe4000fffe0ff */
[----:B------:R-:W-:Y:S02]  /*c490*/  UISETP.GT.AND UP1, UPT, UR4, URZ, UPT ;  /* 0x000000ff0400728c */ /* 0x000fe4000bf24270 */
[----:B------:R-:W-:-:S02]  /*c4a0*/  USHF.R.S32.HI UR10, URZ, 0x1f, UR12 ;  /* 0x0000001fff0a7899 */ /* 0x000fc4000801140c */
[----:B------:R-:W-:Y:S02]  /*c4b0*/  ULEA.HI UR4, UR5, -UR4, URZ, 0x7 ;  /* 0x8000000405047291 */ /* 0x000fe4000f8f38ff */
[----:B------:R-:W-:Y:S02]  /*c4c0*/  USHF.R.S32.HI UR9, URZ, 0x1f, UR8 ;  /* 0x0000001fff097899 */ /* 0x000fe40008011408 */
[----:B------:R-:W-:Y:S01]  /*c4d0*/  ULEA.HI UR12, UR10, UR12, URZ, 0x7 ;  /* 0x0000000c0a0c7291 */ /* 0x000fe2000f8f38ff */
[----:B------:R1:W-:Y:S01]  /*c4e0*/  SYNCS.ARRIVE.TRANS64.ART0 RZ, [UR6+0xd8], R2 ;  /* 0x0000d802ffff79a7 */ /* 0x0003e20008500006 */
[----:B------:R-:W-:Y:S02]  /*c4f0*/  USHF.R.S32.HI UR4, URZ, 0x7, UR4 ;  /* 0x00000007ff047899 */ /* 0x000fe40008011404 */
[----:B------:R-:W-:Y:S02]  /*c500*/  USHF.R.S32.HI UR10, URZ, 0x7, UR11 ;  /* 0x00000007ff0a7899 */ /* 0x000fe4000801140b */
[----:B------:R-:W-:-:S02]  /*c510*/  ULEA.HI UR5, UR9, UR8, URZ, 0x7 ;  /* 0x0000000809057291 */ /* 0x000fc4000f8f38ff */
[----:B------:R-:W-:Y:S02]  /*c520*/  UIADD3 UR8, UPT, UPT, -UR4, URZ, URZ ;  /* 0x000000ff04087290 */ /* 0x000fe4000fffe1ff */
[----:B------:R-:W-:Y:S02]  /*c530*/  @UP0 UIMAD.WIDE UR16, UR12, 0x2000000, UR20 ;  /* 0x020000000c1008a5 */ /* 0x000fe4000f8e0214 */
[----:B------:R-:W-:Y:S02]  /*c540*/  ULEA.HI.SX32 UR5, UR5, 0x1, 0x19 ;  /* 0x0000000105057891 */ /* 0x000fe4000f8fcaff */
[----:B------:R-:W-:-:S05]  /*c550*/  UIADD3 UR4, UPT, UPT, -UR10, URZ, URZ ;  /* 0x000000ff0a047290 */ /* 0x000fca000fffe1ff */
[----:B------:R-:W-:Y:S02]  /*c560*/  @!UP1 UMOV UR5, UR8 ;  /* 0x0000000800059c82 */ /* 0x000fe40008000000 */
[----:B------:R-:W-:Y:S02]  /*c570*/  @UP0 UMOV UR4, UR17 ;  /* 0x0000001100040c82 */ /* 0x000fe40008000000 */
[----:B------:R-:W-:-:S04]  /*c580*/  UISETP.LT.AND UP0, UPT, UR5, UR4, UPT ;  /* 0x000000040500728c */ /* 0x000fc8000bf01270 */
[----:B------:R-:W-:-:S04]  /*c590*/  USEL UR4, UR5, UR4, UP0 ;  /* 0x0000000405047287 */ /* 0x000fc80008000000 */
[----:B------:R-:W-:-:S09]  /*c5a0*/  UISETP.GE.AND UP0, UPT, UR4, 0x2, UPT ;  /* 0x000000020400788c */ /* 0x000fd2000bf06270 */
[----:B-1----:R-:W-:Y:S05]  /*c5b0*/  BRA.U !UP0, `(.L_x_51) ;  /* 0x0000000508087547 */ /* 0x002fea000b800000 */
[----:B------:R-:W-:Y:S01]  /*c5c0*/  LEA R39, R36, UR6, 0x2 ;  /* 0x0000000624277c11 */ /* 0x000fe2000f8e10ff */
[----:B------:R-:W-:-:S12]  /*c5d0*/  UIADD3 UR5, UPT, UPT, -UR4, URZ, URZ ;  /* 0x000000ff04057290 */ /* 0x000fd8000fffe1ff */
.L_x_53:
[----:B-1----:R-:W-:-:S05]  /*c5e0*/  IMAD.U32 R5, RZ, RZ, UR7 ;  /* 0x00000007ff057e24 */ /* 0x002fca000f8e00ff */
[----:B------:R1:W-:Y:S06]  /*c5f0*/  BAR.SYNC.DEFER_BLOCKING R5, 0x40 ;  /* 0x000100050000751d */ /* 0x0003ec0000010000 */
[----:B--2---:R-:W2:Y:S02]  /*c600*/  LDS R40, [R39+0x11c] ;  /* 0x00011c0027287984 */ /* 0x004ea40000000800 */
[----:B--2---:R-:W-:-:S13]  /*c610*/  FSETP.GEU.AND P0, PT, R40, 1, PT ;  /* 0x3f8000002800780b */ /* 0x004fda0003f0e000 */
[----:B------:R-:W-:-:S04]  /*c620*/  VOTE.ANY R4, PT, !P0 ;  /* 0x0000000000047806 */ /* 0x000fc800040e0100 */
[----:B------:R-:W-:-:S13]  /*c630*/  ISETP.NE.AND P0, PT, R4, RZ, PT ;  /* 0x000000ff0400720c */ /* 0x000fda0003f05270 */
[----:B-1----:R-:W-:Y:S05]  /*c640*/  @!P0 BRA `(.L_x_52) ;  /* 0x0000000000d08947 */ /* 0x002fea0003800000 */
[----:B------:R-:W-:-:S13]  /*c650*/  R2UR UR4, R0 ;  /* 0x00000000000472ca */ /* 0x000fda00000e0000 */
[----:B------:R-:W1:Y:S02]  /*c660*/  LDTM.x16 R4, tmem[UR4+0x100] ;  /* 0x00010004000479ee */ /* 0x000e640008240000 */
[-C--:B-1----:R-:W-:Y:S02]  /*c670*/  FMUL2 R4, R4.F32x2.HI_LO, R40.reuse.F32 ;  /* 0x000000280404724a */ /* 0x082fe40001000000 */
[-C--:B------:R-:W-:Y:S02]  /*c680*/  FMUL2 R6, R6.F32x2.HI_LO, R40.reuse.F32 ;  /* 0x000000280606724a */ /* 0x080fe40001000000 */
[-C--:B------:R-:W-:Y:S02]  /*c690*/  FMUL2 R8, R8.F32x2.HI_LO, R40.reuse.F32 ;  /* 0x000000280808724a */ /* 0x080fe40001000000 */
[-C--:B------:R-:W-:Y:S02]  /*c6a0*/  FMUL2 R10, R10.F32x2.HI_LO, R40.reuse.F32 ;  /* 0x000000280a0a724a */ /* 0x080fe40001000000 */
[----:B------:R-:W-:-:S02]  /*c6b0*/  FMUL2 R12, R12.F32x2.HI_LO, R40.F32 ;  /* 0x000000280c0c724a */ /* 0x000fc40001000000 */
[-C--:B------:R-:W-:Y:S02]  /*c6c0*/  FMUL2 R14, R14.F32x2.HI_LO, R40.reuse.F32 ;  /* 0x000000280e0e724a */ /* 0x080fe40001000000 */
[-C--:B------:R-:W-:Y:S02]  /*c6d0*/  FMUL2 R16, R16.F32x2.HI_LO, R40.reuse.F32 ;  /* 0x000000281010724a */ /* 0x080fe40001000000 */
[----:B------:R-:W-:-:S04]  /*c6e0*/  FMUL2 R18, R18.F32x2.HI_LO, R40.F32 ;  /* 0x000000281212724a */ /* 0x000fc80001000000 */
[----:B------:R-:W-:Y:S01]  /*c6f0*/  STTM.x16 tmem[UR4+0x100], R4 ;  /* 0x00010004000079ed */ /* 0x000fe20008240004 */
        /* <DEDUP_REMOVED lines=39> */
[----:B------:R1:W-:Y:S01]  /*c970*/  STTM.x16 tmem[UR4+0x140], R4 ;  /* 0x00014004000079ed */ /* 0x0003e20008240004 */
[----:B------:R-:W2:Y:S02]  /*c980*/  FENCE.VIEW.ASYNC.T ;  /* 0x00000000000073c6 */ /* 0x000ea40000000200 */
.L_x_52:
[----:B--2---:R2:W-:Y:S01]  /*c990*/  SYNCS.ARRIVE.TRANS64.ART0 RZ, [UR6+0xa8], R2 ;  /* 0x0000a802ffff79a7 */ /* 0x0045e20008500006 */
[----:B------:R-:W-:-:S04]  /*c9a0*/  UIADD3 UR5, UPT, UPT, UR5, 0x1, URZ ;  /* 0x0000000105057890 */ /* 0x000fc8000fffe0ff */
[----:B------:R-:W-:Y:S01]  /*c9b0*/  UISETP.NE.AND UP0, UPT, UR5, -0x1, UPT ;  /* 0xffffffff0500788c */ /* 0x000fe2000bf05270 */
[----:B------:R2:W-:Y:S08]  /*c9c0*/  SYNCS.ARRIVE.TRANS64.ART0 RZ, [UR6+0xd8], R2 ;  /* 0x0000d802ffff79a7 */ /* 0x0005f00008500006 */
[----:B------:R-:W-:Y:S05]  /*c9d0*/  BRA.U UP0, `(.L_x_53) ;  /* 0xfffffffd00007547 */ /* 0x000fea000b83ffff */
.L_x_51:
[----:B-1----:R-:W-:Y:S01]  /*c9e0*/  IMAD.U32 R6, RZ, RZ, UR7 ;  /* 0x00000007ff067e24 */ /* 0x002fe2000f8e00ff */
[----:B------:R-:W-:Y:S02]  /*c9f0*/  LEA R5, R36, UR6, 0x2 ;  /* 0x0000000624057c11 */ /* 0x000fe4000f8e10ff */
[----:B------:R-:W-:Y:S02]  /*ca00*/  MOV R4, 0x80000000 ;  /* 0x8000000000047802 */ /* 0x000fe40000000f00 */
[----:B------:R1:W-:Y:S06]  /*ca10*/  BAR.SYNC.DEFER_BLOCKING R6, 0x40 ;  /* 0x000100060000751d */ /* 0x0003ec0000010000 */
[----:B------:R1:W3:Y:S04]  /*ca20*/  LDS R29, [R5+0x11c] ;  /* 0x00011c00051d7984 */ /* 0x0002e80000000800 */
[----:B------:R1:W4:Y:S01]  /*ca30*/  LDS R28, [R5+0x31c] ;  /* 0x00031c00051c7984 */ /* 0x0003220000000800 */
[----:B------:R1:W-:Y:S01]  /*ca40*/  SYNCS.ARRIVE.TRANS64.ART0 RZ, [UR6+0xd8], R2 ;  /* 0x0000d802ffff79a7 */ /* 0x0003e20008500006 */
[----:B------:R-:W5:Y:S02]  /*ca50*/  SYNCS.PHASECHK.TRANS64.TRYWAIT P0, [UR6+0xc0], RZ ;  /* 0x0000c0ffff0075a7 */ /* 0x000f640008001106 */
[----:B-1-345:R-:W-:Y:S05]  /*ca60*/  @!P0 BRA `(.L_x_54) ;  /* 0x0000001400508947 */ /* 0x03afea0003800000 */
.L_x_108:
[----:B------:R-:W1:Y:S01]  /*ca70*/  SYNCS.PHASECHK.TRANS64.TRYWAIT P0, [UR6+0xe8], R4 ;  /* 0x0000e804ff0075a7 */ /* 0x000e620008001106 */
[C---:B------:R-:W-:Y:S02]  /*ca80*/  FSETP.NE.AND P1, PT, R29.reuse, RZ, PT ;  /* 0x000000ff1d00720b */ /* 0x040fe40003f25000 */
[----:B------:R-:W-:Y:S02]  /*ca90*/  SHF.R.U32.HI R31, RZ, 0x3, R38 ;  /* 0x00000003ff1f7819 */ /* 0x000fe40000011626 */
[----:B------:R-:W-:Y:S02]  /*caa0*/  FSEL R30, R29, 1, P1 ;  /* 0x3f8000001d1e7808 */ /* 0x000fe40000800000 */
[----:B------:R-:W-:Y:S02]  /*cab0*/  R2UR UR4, R0 ;  /* 0x00000000000472ca */ /* 0x000fe400000e0000 */
[----:B------:R-:W-:Y:S02]  /*cac0*/  LOP3.LUT R31, R38, 0x10, R31, 0x78, !PT ;  /* 0x00000010261f7812 */ /* 0x000fe400078e781f */
[----:B------:R-:W3:Y:S02]  /*cad0*/  MUFU.RCP R30, R30 ;  /* 0x0000001e001e7308 */ /* 0x000ee40000001000 */
[----:B-1-3--:R-:W-:Y:S09]  /*cae0*/  @!P0 BRA `(.L_x_55) ;  /* 0x0000001400448947 */ /* 0x00aff20003800000 */
.L_x_110:
[----:B-1----:R-:W1:Y:S01]  /*caf0*/  LDTM.x16 R4, tmem[UR4+0x100] ;  /* 0x00010004000479ee */ /* 0x002e620008240000 */
[----:B------:R-:W-:Y:S01]  /*cb00*/  R2UR UR4, R0 ;  /* 0x00000000000472ca */ /* 0x000fe200000e0000 */
[----:B------:R-:W3:Y:S01]  /*cb10*/  LDCU UR5, c[0x0][0x614] ;  /* 0x0000c280ff0577ac */ /* 0x000ee20008000800 */
[----:B------:R-:W-:Y:S01]  /*cb20*/  LOP3.LUT P0, RZ, R3, 0x4, RZ, 0xc0, !PT ;  /* 0x0000000403ff7812 */ /* 0x000fe2000780c0ff */
[----:B------:R-:W-:Y:S01]  /*cb30*/  VIADD R3, R31, 0x10 ;  /* 0x000000101f037836 */ /* 0x000fe20000000000 */
[----:B------:R-:W4:Y:S01]  /*cb40*/  @P1 MUFU.LG2 R29, R29 ;  /* 0x0000001d001d1308 */ /* 0x000f220000000c00 */
[----:B------:R-:W5:Y:S01]  /*cb50*/  LDCU UR7, c[0x0][0x380] ;  /* 0x00007000ff0777ac */ /* 0x000f620008000800 */
[----:B------:R-:W-:Y:S01]  /*cb60*/  BSSY.RECONVERGENT B0, `(.L_x_50) ;  /* 0x0000083000007945 */ /* 0x000fe20003800200 */
[----:B------:R-:W-:-:S08]  /*cb70*/  MOV R0, 0xff800000 ;  /* 0xff80000000007802 */ /* 0x000fd00000000f00 */
[----:B------:R-:W-:Y:S02]  /*cb80*/  @P0 VIADD R3, R31, 0xfffffff0 ;  /* 0xfffffff01f030836 */ /* 0x000fe40000000000 */
[-C--:B-1----:R-:W-:Y:S02]  /*cb90*/  FMUL2 R10, R10.F32x2.HI_LO, R30.reuse.F32 ;  /* 0x0000001e0a0a724a */ /* 0x082fe40001000000 */
[-C--:B------:R-:W-:Y:S02]  /*cba0*/  FMUL2 R8, R8.F32x2.HI_LO, R30.reuse.F32 ;  /* 0x0000001e0808724a */ /* 0x080fe40001000000 */
[----:B------:R-:W-:Y:S01]  /*cbb0*/  FMUL2 R6, R6.F32x2.HI_LO, R30.F32 ;  /* 0x0000001e0606724a */ /* 0x000fe20001000000 */
[----:B------:R-:W-:Y:S01]  /*cbc0*/  F2FP.F16.F32.PACK_AB R11, R11, R10 ;  /* 0x0000000a0b0b723e */ /* 0x000fe200000000ff */
        /* <DEDUP_REMOVED lines=10> */
[----:B------:R1:W-:Y:S01]  /*cc70*/  STS.128 [R31], R8 ;  /* 0x000000081f007388 */ /* 0x0003e20000000c00 */
[----:B------:R-:W-:-:S02]  /*cc80*/  F2FP.F16.F32.PACK_AB R21, R15, R14 ;  /* 0x0000000e0f15723e */ /* 0x000fc400000000ff */
[----:B------:R-:W-:-:S05]  /*cc90*/  F2FP.F16.F32.PACK_AB R20, R13, R12 ;  /* 0x0000000c0d14723e */ /* 0x000fca00000000ff */
[----:B------:R2:W-:Y:S01]  /*cca0*/  STS.128 [R3], R20 ;  /* 0x0000001403007388 */ /* 0x0005e20000000c00 */
[----:B-1----:R-:W1:Y:S02]  /*ccb0*/  LDTM.x16 R4, tmem[UR4+0x110] ;  /* 0x00011004000479ee */ /* 0x002e640008240000 */
        /* <DEDUP_REMOVED lines=11> */
[----:B--2---:R-:W-:Y:S01]  /*cd70*/  F2FP.F16.F32.PACK_AB R23, R19, R18 ;  /* 0x000000121317723e */ /* 0x004fe200000000ff */
[----:B------:R-:W-:Y:S01]  /*cd80*/  FMUL2 R12, R12.F32x2.HI_LO, R30.F32 ;  /* 0x0000001e0c0c724a */ /* 0x000fe20001000000 */
[----:B------:R-:W-:Y:S01]  /*cd90*/  F2FP.F16.F32.PACK_AB R22, R17, R16 ;  /* 0x000000101116723e */ /* 0x000fe200000000ff */
[----:B------:R1:W-:Y:S01]  /*cda0*/  STS.128 [R31+0x1000], R8 ;  /* 0x001000081f007388 */ /* 0x0003e20000000c00 */
[----:B------:R-:W-:-:S02]  /*cdb0*/  F2FP.F16.F32.PACK_AB R21, R15, R14 ;  /* 0x0000000e0f15723e */ /* 0x000fc400000000ff */
[----:B------:R-:W-:-:S05]  /*cdc0*/  F2FP.F16.F32.PACK_AB R20, R13, R12 ;  /* 0x0000000c0d14723e */ /* 0x000fca00000000ff */
[----:B------:R-:W-:Y:S01]  /*cdd0*/  STS.128 [R3+0x1000], R20 ;  /* 0x0010001403007388 */ /* 0x000fe20000000c00 */
        /* <DEDUP_REMOVED lines=15> */
[----:B------:R1:W-:Y:S01]  /*ced0*/  STS.128 [R31+0x2000], R8 ;  /* 0x002000081f007388 */ /* 0x0003e20000000c00 */
[----:B------:R-:W-:-:S02]  /*cee0*/  F2FP.F16.F32.PACK_AB R25, R15, R14 ;  /* 0x0000000e0f19723e */ /* 0x000fc400000000ff */
[----:B------:R-:W-:-:S05]  /*cef0*/  F2FP.F16.F32.PACK_AB R24, R13, R12 ;  /* 0x0000000c0d18723e */ /* 0x000fca00000000ff */
[----:B------:R2:W-:Y:S01]  /*cf00*/  STS.128 [R3+0x2000], R24 ;  /* 0x0020001803007388 */ /* 0x0005e20000000c00 */
        /* <DEDUP_REMOVED lines=13> */
[----:B------:R-:W-:Y:S01]  /*cfe0*/  FMUL2 R12, R12.F32x2.HI_LO, R30.F32 ;  /* 0x0000001e0c0c724a */ /* 0x000fe20001000000 */
[----:B------:R-:W-:-:S02]  /*cff0*/  F2FP.F16.F32.PACK_AB R25, R7, R6 ;  /* 0x000000060719723e */ /* 0x000fc400000000ff */
[----:B------:R-:W-:Y:S02]  /*d000*/  F2FP.F16.F32.PACK_AB R24, R5, R4 ;  /* 0x000000040518723e */ /* 0x000fe400000000ff */
[----:B------:R-:W-:Y:S02]  /*d010*/  F2FP.F16.F32.PACK_AB R20, R13, R12 ;  /* 0x0000000c0d14723e */ /* 0x000fe400000000ff */
[----:B------:R-:W1:Y:S01]  /*d020*/  LDTM.x16 R4, tmem[UR4+0x140] ;  /* 0x00014004000479ee */ /* 0x000e620008240000 */
[----:B------:R-:W-:Y:S01]  /*d030*/  ULOP3.LUT UR4, URZ, UR18, URZ, 0x33, !UPT ;  /* 0x00000012ff047292 */ /* 0x000fe2000f8e33ff */
[----:B------:R-:W-:Y:S03]  /*d040*/  STS.128 [R31+0x3000], R24 ;  /* 0x003000181f007388 */ /* 0x000fe60000000c00 */
[----:B---3--:R-:W-:Y:S01]  /*d050*/  UIADD3 UR4, UPT, UPT, UR4, UR5, URZ ;  /* 0x0000000504047290 */ /* 0x008fe2000fffe0ff */
[----:B------:R-:W-:Y:S03]  /*d060*/  STS.128 [R3+0x3000], R20 ;  /* 0x0030001403007388 */ /* 0x000fe60000000c00 */
[----:B------:R-:W-:-:S04]  /*d070*/  USHF.L.U32 UR4, UR4, 0x7, URZ ;  /* 0x0000000704047899 */ /* 0x000fc800080006ff */
[----:B-----5:R-:W-:-:S06]  /*d080*/  UIADD3 UR5, UPT, UPT, -UR4, UR7, URZ ;  /* 0x0000000704057290 */ /* 0x020fcc000fffe1ff */
[----:B------:R-:W-:Y:S01]  /*d090*/  ISETP.LT.AND P0, PT, R36, UR5, PT ;  /* 0x0000000524007c0c */ /* 0x000fe2000bf01270 */
        /* <DEDUP_REMOVED lines=14> */
[----:B------:R-:W-:Y:S01]  /*d180*/  STS.128 [R31+0x4000], R8 ;  /* 0x004000081f007388 */ /* 0x000fe20000000c00 */
[----:B------:R-:W-:Y:S01]  /*d190*/  F2FP.F16.F32.PACK_AB R6, R17, R16 ;  /* 0x000000101106723e */ /* 0x000fe200000000ff */
[----:B------:R-:W4:Y:S01]  /*d1a0*/  @P1 LDC R19, c[0x0][0x600] ;  /* 0x00018000ff131b82 */ /* 0x000f220000000800 */
[----:B------:R-:W-:-:S05]  /*d1b0*/  F2FP.F16.F32.PACK_AB R5, R15, R14 ;  /* 0x0000000e0f05723e */ /* 0x000fca00000000ff */
[----:B------:R1:W-:Y:S01]  /*d1c0*/  STS.128 [R3+0x4000], R4 ;  /* 0x0040000403007388 */ /* 0x0003e20000000c00 */
[----:B------:R2:W-:Y:S06]  /*d1d0*/  MEMBAR.ALL.CTA ;  /* 0x0000000000007992 */ /* 0x0005ec0000008000 */
[----:B--2---:R-:W2:Y:S01]  /*d1e0*/  FENCE.VIEW.ASYNC.S ;  /* 0x00000000000073c6 */ /* 0x004ea20000000000 */
[----:B----4-:R-:W-:-:S04]  /*d1f0*/  @P1 FFMA R19, R28, R19, R29 ;  /* 0x000000131c131223 */ /* 0x010fc8000000001d */
[----:B------:R-:W-:Y:S01]  /*d200*/  @P1 FMUL R0, R19, 0.69314718246459960938 ;  /* 0x3f31721813001820 */ /* 0x000fe20000400000 */
[----:B--2---:R2:W-:Y:S01]  /*d210*/  SYNCS.ARRIVE.TRANS64.ART0 RZ, [UR6+0xa8], R2 ;  /* 0x0000a802ffff79a7 */ /* 0x0045e20008500006 */
[----:B-1----:R-:W-:Y:S01]  /*d220*/  HFMA2 R6, -RZ, RZ, 0, 0 ;  /* 0x00000000ff067431 */ /* 0x002fe200000001ff */
[----:B------:R2:W-:Y:S01]  /*d230*/  SYNCS.ARRIVE.TRANS64.ART0 RZ, [UR6+0xe0], R2 ;  /* 0x0000e002ffff79a7 */ /* 0x0005e20008500006 */
[----:B------:R-:W-:Y:S05]  /*d240*/  @!P0 BRA `(.L_x_56) ;  /* 0x0000000000508947 */ /* 0x000fea0003800000 */
[----:B------:R-:W1:Y:S01]  /*d250*/  LDC.64 R4, c[0x0][0x3c8] ;  /* 0x0000f200ff047b82 */ /* 0x000e620000000a00 */
[----:B------:R-:W-:Y:S01]  /*d260*/  USHF.R.S32.HI UR5, URZ, 0x1f, UR15 ;  /* 0x0000001fff057899 */ /* 0x000fe2000801140f */
[----:B------:R-:W-:Y:S01]  /*d270*/  MOV R37, RZ ;  /* 0x000000ff00257202 */ /* 0x000fe20000000f00 */
[----:B------:R-:W-:Y:S01]  /*d280*/  USHF.R.S32.HI UR10, URZ, 0x1f, UR13 ;  /* 0x0000001fff0a7899 */ /* 0x000fe2000801140d */
[----:B------:R-:W3:Y:S04]  /*d290*/  LDCU.64 UR8, c[0x0][0x3b0] ;  /* 0x00007600ff0877ac */ /* 0x000ee80008000a00 */
[----:B--2---:R-:W2:Y:S01]  /*d2a0*/  LDC.64 R2, c[0x0][0x3d0] ;  /* 0x0000f400ff027b82 */ /* 0x004ea20000000a00 */
[----:B------:R-:W-:Y:S01]  /*d2b0*/  USHF.R.S32.HI UR7, URZ, 0x1f, UR4 ;  /* 0x0000001fff077899 */ /* 0x000fe20008011404 */
[----:B-1----:R-:W-:-:S04]  /*d2c0*/  IMAD.WIDE.U32 R36, R4, UR15, R36 ;  /* 0x0000000f04247c25 */ /* 0x002fc8000f8e0024 */
[----:B------:R-:W-:Y:S01]  /*d2d0*/  IMAD R4, R4, UR5, RZ ;  /* 0x0000000504047c24 */ /* 0x000fe2000f8e02ff */
[----:B------:R-:W-:-:S03]  /*d2e0*/  IADD3 R8, P0, PT, R36, UR4, RZ ;  /* 0x0000000424087c10 */ /* 0x000fc6000ff1e0ff */
[----:B------:R-:W-:Y:S02]  /*d2f0*/  IMAD R5, R5, UR15, R4 ;  /* 0x0000000f05057c24 */ /* 0x000fe4000f8e0204 */
[C---:B--2---:R-:W-:Y:S01]  /*d300*/  IMAD R4, R2.reuse, UR10, RZ ;  /* 0x0000000a02047c24 */ /* 0x044fe2000f8e02ff */
[----:B------:R-:W1:Y:S02]  /*d310*/  LDCU.64 UR10, c[0x0][0x358] ;  /* 0x00006b00ff0a77ac */ /* 0x000e640008000a00 */
[----:B------:R-:W-:Y:S01]  /*d320*/  IADD3.X R9, PT, PT, R37, UR7, R5, P0, !PT ;  /* 0x0000000725097c10 */ /* 0x000fe200087fe405 */
[----:B------:R-:W-:Y:S02]  /*d330*/  IMAD R3, R3, UR13, R4 ;  /* 0x0000000d03037c24 */ /* 0x000fe4000f8e0204 */
[----:B------:R-:W-:-:S05]  /*d340*/  IMAD.WIDE.U32 R8, R2, UR13, R8 ;  /* 0x0000000d02087c25 */ /* 0x000fca000f8e0008 */
[----:B------:R-:W-:Y:S02]  /*d350*/  IADD3 R3, PT, PT, R9, R3, RZ ;  /* 0x0000000309037210 */ /* 0x000fe40007ffe0ff */
[----:B---3--:R-:W-:-:S04]  /*d360*/  LEA R2, P0, R8, UR8, 0x2 ;  /* 0x0000000808027c11 */ /* 0x008fc8000f8010ff */
[----:B------:R-:W-:-:S05]  /*d370*/  LEA.HI.X R3, R8, UR9, R3, 0x2, P0 ;  /* 0x0000000908037c11 */ /* 0x000fca00080f1403 */
[----:B-1----:R1:W-:Y:S04]  /*d380*/  STG.E desc[UR10][R2.64], R0 ;  /* 0x0000000002007986 */ /* 0x0023e8000c10190a */
.L_x_56:
[----:B------:R-:W-:Y:S05]  /*d390*/  BSYNC.RECONVERGENT B0 ;  /* 0x0000000000007941 */ /* 0x000fea0003800200 */
.L_x_50:
[----:B------:R-:W-:-:S04]  /*d3a0*/  SHF.L.U32 R6, R6, 0x1f, RZ ;  /* 0x0000001f06067819 */ /* 0x000fc800000006ff */
[----:B------:R-:W3:Y:S02]  /*d3b0*/  SYNCS.PHASECHK.TRANS64.TRYWAIT P0, [UR6+0xe8], R6 ;  /* 0x0000e806ff0075a7 */ /* 0x000ee40008001106 */
[----:B---3--:R-:W-:Y:S05]  /*d3c0*/  @!P0 BRA `(.L_x_57) ;  /* 0x0000000c00288947 */ /* 0x008fea0003800000 */
.L_x_112:
[----:B------:R-:W-:Y:S06]  /*d3d0*/  BAR.ARV 0x2, 0x120 ;  /* 0x0084800000007b1d */ /* 0x000fec0000002000 */
[----:B------:R-:W-:Y:S05]  /*d3e0*/  EXIT ;  /* 0x000000000000794d */ /* 0x000fea0003800000 */
.L_x_6:
[----:B------:R-:W-:-:S07]  /*d3f0*/  MOV R4, UR4 ;  /* 0x0000000400047c02 */ /* 0x000fce0008000f00 */
.L_x_58:
[----:B-1----:R1:W2:Y:S02]  /*d400*/  SYNCS.PHASECHK.TRANS64.TRYWAIT P0, [R4+URZ+0xe0], RZ ;  /* 0x0000e0ff040075a7 */ /* 0x0022a400080011ff */
[----:B--2---:R-:W-:Y:S05]  /*d410*/  @!P0 NANOSLEEP.SYNCS 0x989680 ;  /* 0x009896800000895d */ /* 0x004fea0003900000 */
[----:B------:R-:W2:Y:S02]  /*d420*/  @!P0 SYNCS.PHASECHK.TRANS64 P0, [R4+URZ+0xe0], RZ ;  /* 0x0000e0ff040085a7 */ /* 0x000ea400080010ff */
[----:B--2---:R-:W-:Y:S05]  /*d430*/  @!P0 BRA `(.L_x_58) ;  /* 0xfffffffc00f08947 */ /* 0x004fea000383ffff */
[----:B------:R-:W-:Y:S05]  /*d440*/  BRA `(.L_x_59) ;  /* 0xffffff3400e87947 */ /* 0x000fea000383ffff */
.L_x_12:
[----:B------:R-:W-:-:S07]  /*d450*/  MOV R4, UR4 ;  /* 0x0000000400047c02 */ /* 0x000fce0008000f00 */
.L_x_60:
[----:B-1----:R1:W2:Y:S02]  /*d460*/  SYNCS.PHASECHK.TRANS64.TRYWAIT P0, [R4+URZ], RZ ;  /* 0x000000ff040075a7 */ /* 0x0022a400080011ff */
[----:B--2---:R-:W-:Y:S05]  /*d470*/  @!P0 NANOSLEEP.SYNCS 0x989680 ;  /* 0x009896800000895d */ /* 0x004fea0003900000 */
[----:B------:R-:W2:Y:S02]  /*d480*/  @!P0 SYNCS.PHASECHK.TRANS64 P0, [R4+URZ], RZ ;  /* 0x000000ff040085a7 */ /* 0x000ea400080010ff */
[----:B--2---:R-:W-:Y:S05]  /*d490*/  @!P0 BRA `(.L_x_60) ;  /* 0xfffffffc00f08947 */ /* 0x004fea000383ffff */
[----:B------:R-:W-:Y:S05]  /*d4a0*/  BRA `(.L_x_61) ;  /* 0xffffff3c00a87947 */ /* 0x000fea000383ffff */
.L_x_13:
[----:B------:R-:W-:-:S07]  /*d4b0*/  MOV R4, UR4 ;  /* 0x0000000400047c02 */ /* 0x000fce0008000f00 */
.L_x_62:
[----:B-1----:R1:W2:Y:S02]  /*d4c0*/  SYNCS.PHASECHK.TRANS64.TRYWAIT P0, [R4+URZ+0x10], RZ ;  /* 0x000010ff040075a7 */ /* 0x0022a400080011ff */
[----:B--2---:R-:W-:Y:S05]  /*d4d0*/  @!P0 NANOSLEEP.SYNCS 0x989680 ;  /* 0x009896800000895d */ /* 0x004fea0003900000 */
[----:B------:R-:W2:Y:S02]  /*d4e0*/  @!P0 SYNCS.PHASECHK.TRANS64 P0, [R4+URZ+0x10], RZ ;  /* 0x000010ff040085a7 */ /* 0x000ea400080010ff */
[----:B--2---:R-:W-:Y:S05]  /*d4f0*/  @!P0 BRA `(.L_x_62) ;  /* 0xfffffffc00f08947 */ /* 0x004fea000383ffff */
[----:B------:R-:W-:Y:S05]  /*d500*/  BRA `(.L_x_63) ;  /* 0xffffff4000a87947 */ /* 0x000fea000383ffff */
.L_x_15:
[----:B------:R-:W-:Y:S02]  /*d510*/  MOV R9, UR20 ;  /* 0x0000001400097c02 */ /* 0x000fe40008000f00 */
[----:B------:R-:W-:Y:S07]  /*d520*/  MOV R12, R13 ;  /* 0x0000000d000c7202 */ /* 0x000fee0000000f00 */
.L_x_64:
[----:B-1----:R1:W2:Y:S02]  /*d530*/  SYNCS.PHASECHK.TRANS64.TRYWAIT P0, [R9+URZ+0x10], R13 ;  /* 0x0000100d090075a7 */ /* 0x0022a400080011ff */
[----:B--2---:R-:W-:Y:S05]  /*d540*/  @!P0 NANOSLEEP.SYNCS 0x989680 ;  /* 0x009896800000895d */ /* 0x004fea0003900000 */
[----:B------:R-:W2:Y:S02]  /*d550*/  @!P0 SYNCS.PHASECHK.TRANS64 P0, [R9+URZ+0x10], R13 ;  /* 0x0000100d090085a7 */ /* 0x000ea400080010ff */
[----:B--2---:R-:W-:Y:S05]  /*d560*/  @!P0 BRA `(.L_x_64) ;  /* 0xfffffffc00f08947 */ /* 0x004fea000383ffff */
[----:B------:R-:W-:Y:S05]  /*d570*/  BRA `(.L_x_65) ;  /* 0xffffff4400707947 */ /* 0x000fea000383ffff */
.L_x_16:
[----:B------:R-:W-:Y:S02]  /*d580*/  MOV R12, UR7 ;  /* 0x00000007000c7c02 */ /* 0x000fe40008000f00 */
[----:B------:R-:W-:Y:S02]  /*d590*/  MOV R13, UR7 ;  /* 0x00000007000d7c02 */ /* 0x000fe40008000f00 */
[----:B------:R-:W-:Y:S07]  /*d5a0*/  MOV R9, UR4 ;  /* 0x0000000400097c02 */ /* 0x000fee0008000f00 */
.L_x_66:
[----:B-1----:R1:W2:Y:S02]  /*d5b0*/  SYNCS.PHASECHK.TRANS64.TRYWAIT P0, [R9+URZ+0xa8], R13 ;  /* 0x0000a80d090075a7 */ /* 0x0022a400080011ff */
[----:B--2---:R-:W-:Y:S05]  /*d5c0*/  @!P0 NANOSLEEP.SYNCS 0x989680 ;  /* 0x009896800000895d */ /* 0x004fea0003900000 */
[----:B------:R-:W2:Y:S02]  /*d5d0*/  @!P0 SYNCS.PHASECHK.TRANS64 P0, [R9+URZ+0xa8], R13 ;  /* 0x0000a80d090085a7 */ /* 0x000ea400080010ff */
[----:B--2---:R-:W-:Y:S05]  /*d5e0*/  @!P0 BRA `(.L_x_66) ;  /* 0xfffffffc00f08947 */ /* 0x004fea000383ffff */
[----:B------:R-:W-:Y:S05]  /*d5f0*/  BRA `(.L_x_67) ;  /* 0xffffff4400e47947 */ /* 0x000fea000383ffff */
.L_x_17:
[----:B------:R-:W-:Y:S02]  /*d600*/  MOV R12, UR7 ;  /* 0x00000007000c7c02 */ /* 0x000fe40008000f00 */
[----:B------:R-:W-:Y:S02]  /*d610*/  MOV R13, UR7 ;  /* 0x00000007000d7c02 */ /* 0x000fe40008000f00 */
[----:B------:R-:W-:Y:S07]  /*d620*/  MOV R9, UR4 ;  /* 0x0000000400097c02 */ /* 0x000fee0008000f00 */
.L_x_68:
[----:B-1----:R1:W2:Y:S02]  /*d630*/  SYNCS.PHASECHK.TRANS64.TRYWAIT P0, [R9+URZ+0xb0], R13 ;  /* 0x0000b00d090075a7 */ /* 0x0022a400080011ff */
[----:B--2---:R-:W-:Y:S05]  /*d640*/  @!P0 NANOSLEEP.SYNCS 0x989680 ;  /* 0x009896800000895d */ /* 0x004fea0003900000 */
[----:B------:R-:W2:Y:S02]  /*d650*/  @!P0 SYNCS.PHASECHK.TRANS64 P0, [R9+URZ+0xb0], R13 ;  /* 0x0000b00d090085a7 */ /* 0x000ea400080010ff */
[----:B--2---:R-:W-:Y:S05]  /*d660*/  @!P0 BRA `(.L_x_68) ;  /* 0xfffffffc00f08947 */ /* 0x004fea000383ffff */
[----:B------:R-:W-:Y:S05]  /*d670*/  BRA `(.L_x_69) ;  /* 0xffffff4800547947 */ /* 0x000fea000383ffff */
.L_x_18:
[----:B------:R-:W-:Y:S02]  /*d680*/  MOV R9, UR13 ;  /* 0x0000000d00097c02 */ /* 0x000fe40008000f00 */
[----:B------:R-:W-:Y:S07]  /*d690*/  MOV R12, R13 ;  /* 0x0000000d000c7202 */ /* 0x000fee0000000f00 */
.L_x_70:
[----:B-1----:R1:W2:Y:S02]  /*d6a0*/  SYNCS.PHASECHK.TRANS64.TRYWAIT P0, [R9+URZ+0x10], R13 ;  /* 0x0000100d090075a7 */ /* 0x0022a400080011ff */
[----:B--2---:R-:W-:Y:S05]  /*d6b0*/  @!P0 NANOSLEEP.SYNCS 0x989680 ;  /* 0x009896800000895d */ /* 0x004fea0003900000 */
[----:B------:R-:W2:Y:S02]  /*d6c0*/  @!P0 SYNCS.PHASECHK.TRANS64 P0, [R9+URZ+0x10], R13 ;  /* 0x0000100d090085a7 */ /* 0x000ea400080010ff */
[----:B--2---:R-:W-:Y:S05]  /*d6d0*/  @!P0 BRA `(.L_x_70) ;  /* 0xfffffffc00f08947 */ /* 0x004fea000383ffff */
[----:B------:R-:W-:Y:S05]  /*d6e0*/  BRA `(.L_x_71) ;  /* 0xffffff48005c7947 */ /* 0x000fea000383ffff */
.L_x_20:
[----:B-1----:R-:W-:Y:S02]  /*d6f0*/  MOV R4, UR19 ;  /* 0x0000001300047c02 */ /* 0x002fe40008000f00 */
[----:B------:R-:W-:-:S07]  /*d700*/  MOV R11, R10 ;  /* 0x0000000a000b7202 */ /* 0x000fce0000000f00 */
.L_x_72:
[----:B-1----:R1:W2:Y:S02]  /*d710*/  SYNCS.PHASECHK.TRANS64.TRYWAIT P0, [R4+URZ+0x10], R11 ;  /* 0x0000100b040075a7 */ /* 0x0022a400080011ff */
[----:B--2---:R-:W-:Y:S05]  /*d720*/  @!P0 NANOSLEEP.SYNCS 0x989680 ;  /* 0x009896800000895d */ /* 0x004fea0003900000 */
[----:B------:R-:W2:Y:S02]  /*d730*/  @!P0 SYNCS.PHASECHK.TRANS64 P0, [R4+URZ+0x10], R11 ;  /* 0x0000100b040085a7 */ /* 0x000ea400080010ff */
[----:B--2---:R-:W-:Y:S05]  /*d740*/  @!P0 BRA `(.L_x_72) ;  /* 0xfffffffc00f08947 */ /* 0x004fea000383ffff */
[----:B------:R-:W-:Y:S05]  /*d750*/  BRA `(.L_x_73) ;  /* 0xffffff4800f07947 */ /* 0x000fea000383ffff */
.L_x_21:
[----:B------:R-:W-:Y:S02]  /*d760*/  MOV R6, UR26 ;  /* 0x0000001a00067c02 */ /* 0x000fe40008000f00 */
[----:B------:R-:W-:Y:S02]  /*d770*/  MOV R7, UR26 ;  /* 0x0000001a00077c02 */ /* 0x000fe40008000f00 */
[----:B------:R-:W-:-:S07]  /*d780*/  MOV R4, UR4 ;  /* 0x0000000400047c02 */ /* 0x000fce0008000f00 */
.L_x_74:
[----:B-1----:R1:W2:Y:S02]  /*d790*/  SYNCS.PHASECHK.TRANS64.TRYWAIT P0, [R4+URZ+0xa8], R7 ;  /* 0x0000a807040075a7 */ /* 0x0022a400080011ff */
[----:B--2---:R-:W-:Y:S05]  /*d7a0*/  @!P0 NANOSLEEP.SYNCS 0x989680 ;  /* 0x009896800000895d */ /* 0x004fea0003900000 */
[----:B------:R-:W2:Y:S02]  /*d7b0*/  @!P0 SYNCS.PHASECHK.TRANS64 P0, [R4+URZ+0xa8], R7 ;  /* 0x0000a807040085a7 */ /* 0x000ea400080010ff */
[----:B--2---:R-:W-:Y:S05]  /*d7c0*/  @!P0 BRA `(.L_x_74) ;  /* 0xfffffffc00f08947 */ /* 0x004fea000383ffff */
[----:B------:R-:W-:Y:S05]  /*d7d0*/  BRA `(.L_x_75) ;  /* 0xffffff4c00bc7947 */ /* 0x000fea000383ffff */
.L_x_22:
[----:B------:R-:W-:Y:S01]  /*d7e0*/  MOV R4, UR18 ;  /* 0x0000001200047c02 */ /* 0x000fe20008000f00 */
[----:B------:R-:W-:Y:S01]  /*d7f0*/  UMOV UR10, UR26 ;  /* 0x0000001a000a7c82 */ /* 0x000fe20008000000 */
[----:B------:R-:W-:-:S05]  /*d800*/  UMOV UR11, UR26 ;  /* 0x0000001a000b7c82 */ /* 0x000fca0008000000 */
.L_x_76:
[----:B------:R-:W-:Y:S02]  /*d810*/  MOV R6, UR10 ;  /* 0x0000000a00067c02 */ /* 0x000fe40008000f00 */
[----:B-1----:R-:W-:-:S04]  /*d820*/  MOV R7, UR11 ;  /* 0x0000000b00077c02 */ /* 0x002fc80008000f00 */
[----:B------:R1:W2:Y:S03]  /*d830*/  SYNCS.PHASECHK.TRANS64.TRYWAIT P0, [R4+URZ+0xb0], R7 ;  /* 0x0000b007040075a7 */ /* 0x0002a600080011ff */
[----:B--2---:R-:W-:Y:S05]  /*d840*/  @!P0 NANOSLEEP.SYNCS 0x989680 ;  /* 0x009896800000895d */ /* 0x004fea0003900000 */
[----:B------:R-:W2:Y:S02]  /*d850*/  @!P0 SYNCS.PHASECHK.TRANS64 P0, [R4+URZ+0xb0], R7 ;  /* 0x0000b007040085a7 */ /* 0x000ea400080010ff */
[----:B--2---:R-:W-:Y:S05]  /*d860*/  @!P0 BRA `(.L_x_76) ;  /* 0xfffffffc00e88947 */ /* 0x004fea000383ffff */
[----:B------:R-:W-:Y:S05]  /*d870*/  BRA `(.L_x_77) ;  /* 0xffffff5000007947 */ /* 0x000fea000383ffff */
.L_x_28:
[----:B------:R-:W-:Y:S01]  /*d880*/  HFMA2 R10, -RZ, RZ, -0.0 , 0 ;  /* 0x80000000ff0a7431 */ /* 0x000fe200000001ff */
[----:B------:R-:W-:Y:S02]  /*d890*/  MOV R4, UR9 ;  /* 0x0000000900047c02 */ /* 0x000fe40008000f00 */
[----:B------:R-:W-:-:S07]  /*d8a0*/  MOV R11, 0x80000000 ;  /* 0x80000000000b7802 */ /* 0x000fce0000000f00 */
.L_x_78:
[----:B-1----:R1:W2:Y:S02]  /*d8b0*/  SYNCS.PHASECHK.TRANS64.TRYWAIT P0, [R4+URZ+0x58], R11 ;  /* 0x0000580b040075a7 */ /* 0x0022a400080011ff */
[----:B--2---:R-:W-:Y:S05]  /*d8c0*/  @!P0 NANOSLEEP.SYNCS 0x989680 ;  /* 0x009896800000895d */ /* 0x004fea0003900000 */
[----:B------:R-:W2:Y:S02]  /*d8d0*/  @!P0 SYNCS.PHASECHK.TRANS64 P0, [R4+URZ+0x58], R11 ;  /* 0x0000580b040085a7 */ /* 0x000ea400080010ff */
[----:B--2---:R-:W-:Y:S05]  /*d8e0*/  @!P0 BRA `(.L_x_78) ;  /* 0xfffffffc00f08947 */ /* 0x004fea000383ffff */
[----:B------:R-:W-:Y:S05]  /*d8f0*/  BRA `(.L_x_79) ;  /* 0xffffff5400c87947 */ /* 0x000fea000383ffff */
.L_x_29:
[----:B------:R-:W-:Y:S01]  /*d900*/  HFMA2 R10, -RZ, RZ, -0.0 , 0 ;  /* 0x80000000ff0a7431 */ /* 0x000fe200000001ff */
[----:B------:R-:W-:Y:S02]  /*d910*/  MOV R4, UR9 ;  /* 0x0000000900047c02 */ /* 0x000fe40008000f00 */
[----:B------:R-:W-:-:S07]  /*d920*/  MOV R11, 0x80000000 ;  /* 0x80000000000b7802 */ /* 0x000fce0000000f00 */
.L_x_80:
[----:B-1----:R1:W2:Y:S02]  /*d930*/  SYNCS.PHASECHK.TRANS64.TRYWAIT P0, [R4+URZ+0x8], R11 ;  /* 0x0000080b040075a7 */ /* 0x0022a400080011ff */
[----:B--2---:R-:W-:Y:S05]  /*d940*/  @!P0 NANOSLEEP.SYNCS 0x989680 ;  /* 0x009896800000895d */ /* 0x004fea0003900000 */
[----:B------:R-:W2:Y:S02]  /*d950*/  @!P0 SYNCS.PHASECHK.TRANS64 P0, [R4+URZ+0x8], R11 ;  /* 0x0000080b040085a7 */ /* 0x000ea400080010ff */
[----:B--2---:R-:W-:Y:S05]  /*d960*/  @!P0 BRA `(.L_x_80) ;  /* 0xfffffffc00f08947 */ /* 0x004fea000383ffff */
[----:B------:R-:W-:Y:S05]  /*d970*/  BRA `(.L_x_81) ;  /* 0xffffff5c00007947 */ /* 0x000fea000383ffff */
.L_x_30:
[----:B------:R-:W-:Y:S01]  /*d980*/  HFMA2 R10, -RZ, RZ, -0.0 , 0 ;  /* 0x80000000ff0a7431 */ /* 0x000fe200000001ff */
[----:B------:R-:W-:Y:S02]  /*d990*/  MOV R4, UR9 ;  /* 0x0000000900047c02 */ /* 0x000fe40008000f00 */
[----:B------:R-:W-:-:S07]  /*d9a0*/  MOV R11, 0x80000000 ;  /* 0x80000000000b7802 */ /* 0x000fce0000000f00 */
.L_x_82:
[----:B-1----:R1:W2:Y:S02]  /*d9b0*/  SYNCS.PHASECHK.TRANS64.TRYWAIT P0, [R4+URZ+0x60], R11 ;  /* 0x0000600b040075a7 */ /* 0x0022a400080011ff */
[----:B--2---:R-:W-:Y:S05]  /*d9c0*/  @!P0 NANOSLEEP.SYNCS 0x989680 ;  /* 0x009896800000895d */ /* 0x004fea0003900000 */
[----:B------:R-:W2:Y:S02]  /*d9d0*/  @!P0 SYNCS.PHASECHK.TRANS64 P0, [R4+URZ+0x60], R11 ;  /* 0x0000600b040085a7 */ /* 0x000ea400080010ff */
[----:B--2---:R-:W-:Y:S05]  /*d9e0*/  @!P0 BRA `(.L_x_82) ;  /* 0xfffffffc00f08947 */ /* 0x004fea000383ffff */
[----:B------:R-:W-:Y:S05]  /*d9f0*/  BRA `(.L_x_83) ;  /* 0xffffff5c00b87947 */ /* 0x000fea000383ffff */
.L_x_31:
[----:B------:R-:W-:Y:S02]  /*da00*/  MOV R10, UR5 ;  /* 0x00000005000a7c02 */ /* 0x000fe40008000f00 */
[----:B------:R-:W-:Y:S02]  /*da10*/  MOV R11, UR5 ;  /* 0x00000005000b7c02 */ /* 0x000fe40008000f00 */
[----:B------:R-:W-:-:S07]  /*da20*/  MOV R5, UR57 ;  /* 0x0000003900057c02 */ /* 0x000fce0008000f00 */
.L_x_84:
[----:B-1----:R1:W2:Y:S02]  /*da30*/  SYNCS.PHASECHK.TRANS64.TRYWAIT P0, [R5+URZ+0x58], R11 ;  /* 0x0000580b050075a7 */ /* 0x0022a400080011ff */
[----:B--2---:R-:W-:Y:S05]  /*da40*/  @!P0 NANOSLEEP.SYNCS 0x989680 ;  /* 0x009896800000895d */ /* 0x004fea0003900000 */
[----:B------:R-:W2:Y:S02]  /*da50*/  @!P0 SYNCS.PHASECHK.TRANS64 P0, [R5+URZ+0x58], R11 ;  /* 0x0000580b050085a7 */ /* 0x000ea400080010ff */
[----:B--2---:R-:W-:Y:S05]  /*da60*/  @!P0 BRA `(.L_x_84) ;  /* 0xfffffffc00f08947 */ /* 0x004fea000383ffff */
[----:B------:R-:W-:Y:S05]  /*da70*/  BRA `(.L_x_85) ;  /* 0xffffff6400147947 */ /* 0x000fea000383ffff */
.L_x_32:
[----:B------:R-:W-:Y:S02]  /*da80*/  MOV R10, UR6 ;  /* 0x00000006000a7c02 */ /* 0x000fe40008000f00 */
[----:B------:R-:W-:Y:S02]  /*da90*/  MOV R11, UR6 ;  /* 0x00000006000b7c02 */ /* 0x000fe40008000f00 */
[----:B------:R-:W-:-:S07]  /*daa0*/  MOV R9, UR5 ;  /* 0x0000000500097c02 */ /* 0x000fce0008000f00 */
.L_x_86:
[----:B-1----:R1:W2:Y:S02]  /*dab0*/  SYNCS.PHASECHK.TRANS64.TRYWAIT P0, [R9+URZ+0x58], R11 ;  /* 0x0000580b090075a7 */ /* 0x0022a400080011ff */
[----:B--2---:R-:W-:Y:S05]  /*dac0*/  @!P0 NANOSLEEP.SYNCS 0x989680 ;  /* 0x009896800000895d */ /* 0x004fea0003900000 */
[----:B------:R-:W2:Y:S02]  /*dad0*/  @!P0 SYNCS.PHASECHK.TRANS64 P0, [R9+URZ+0x58], R11 ;  /* 0x0000580b090085a7 */ /* 0x000ea400080010ff */
[----:B--2---:R-:W-:Y:S05]  /*dae0*/  @!P0 BRA `(.L_x_86) ;  /* 0xfffffffc00f08947 */ /* 0x004fea000383ffff */
[----:B------:R-:W-:Y:S05]  /*daf0*/  BRA `(.L_x_87) ;  /* 0xffffff6400f87947 */ /* 0x000fea000383ffff */
.L_x_34:
[----:B------:R-:W-:Y:S01]  /*db00*/  MOV R4, UR4 ;  /* 0x0000000400047c02 */ /* 0x000fe20008000f00 */
[----:B------:R-:W-:-:S06]  /*db10*/  UMOV UR7, UR6 ;  /* 0x0000000600077c82 */ /* 0x000fcc0008000000 */
.L_x_88:
[----:B------:R-:W-:Y:S02]  /*db20*/  MOV R8, UR6 ;  /* 0x0000000600087c02 */ /* 0x000fe40008000f00 */
[----:B-1----:R-:W-:-:S04]  /*db30*/  MOV R9, UR7 ;  /* 0x0000000700097c02 */ /* 0x002fc80008000f00 */
[----:B------:R1:W2:Y:S03]  /*db40*/  SYNCS.PHASECHK.TRANS64.TRYWAIT P0, [R4+URZ+0x58], R9 ;  /* 0x00005809040075a7 */ /* 0x0002a600080011ff */
[----:B--2---:R-:W-:Y:S05]  /*db50*/  @!P0 NANOSLEEP.SYNCS 0x989680 ;  /* 0x009896800000895d */ /* 0x004fea0003900000 */
[----:B------:R-:W2:Y:S02]  /*db60*/  @!P0 SYNCS.PHASECHK.TRANS64 P0, [R4+URZ+0x58], R9 ;  /* 0x00005809040085a7 */ /* 0x000ea400080010ff */
[----:B--2---:R-:W-:Y:S05]  /*db70*/  @!P0 BRA `(.L_x_88) ;  /* 0xfffffffc00e88947 */ /* 0x004fea000383ffff */
[----:B------:R-:W-:Y:S05]  /*db80*/  BRA `(.L_x_89) ;  /* 0xffffff6c00347947 */ /* 0x000fea000383ffff */
.L_x_35:
[----:B------:R-:W-:Y:S02]  /*db90*/  MOV R4, UR5 ;  /* 0x0000000500047c02 */ /* 0x000fe40008000f00 */
[----:B------:R-:W-:-:S07]  /*dba0*/  MOV R7, R6 ;  /* 0x0000000600077202 */ /* 0x000fce0000000f00 */
.L_x_90:
[----:B-1----:R1:W2:Y:S02]  /*dbb0*/  SYNCS.PHASECHK.TRANS64.TRYWAIT P0, [R4+URZ+0x8], R7 ;  /* 0x00000807040075a7 */ /* 0x0022a400080011ff */
[----:B--2---:R-:W-:Y:S05]  /*dbc0*/  @!P0 NANOSLEEP.SYNCS 0x989680 ;  /* 0x009896800000895d */ /* 0x004fea0003900000 */
[----:B------:R-:W2:Y:S02]  /*dbd0*/  @!P0 SYNCS.PHASECHK.TRANS64 P0, [R4+URZ+0x8], R7 ;  /* 0x00000807040085a7 */ /* 0x000ea400080010ff */
[----:B--2---:R-:W-:Y:S05]  /*dbe0*/  @!P0 BRA `(.L_x_90) ;  /* 0xfffffffc00f08947 */ /* 0x004fea000383ffff */
[----:B------:R-:W-:Y:S05]  /*dbf0*/  BRA `(.L_x_91) ;  /* 0xffffff6c00307947 */ /* 0x000fea000383ffff */
.L_x_38:
[----:B------:R-:W-:Y:S02]  /*dc00*/  MOV R4, UR7 ;  /* 0x0000000700047c02 */ /* 0x000fe40008000f00 */
[----:B------:R-:W-:Y:S02]  /*dc10*/  MOV R6, 0x80000000 ;  /* 0x8000000000067802 */ /* 0x000fe40000000f00 */
[----:B------:R-:W-:-:S07]  /*dc20*/  MOV R7, 0x80000000 ;  /* 0x8000000000077802 */ /* 0x000fce0000000f00 */
.L_x_92:
[----:B-1----:R1:W2:Y:S02]  /*dc30*/  SYNCS.PHASECHK.TRANS64.TRYWAIT P0, [R4+URZ+0xd8], R7 ;  /* 0x0000d807040075a7 */ /* 0x0022a400080011ff */
[----:B--2---:R-:W-:Y:S05]  /*dc40*/  @!P0 NANOSLEEP.SYNCS 0x989680 ;  /* 0x009896800000895d */ /* 0x004fea0003900000 */
[----:B------:R-:W2:Y:S02]  /*dc50*/  @!P0 SYNCS.PHASECHK.TRANS64 P0, [R4+URZ+0xd8], R7 ;  /* 0x0000d807040085a7 */ /* 0x000ea400080010ff */
[----:B--2---:R-:W-:Y:S05]  /*dc60*/  @!P0 BRA `(.L_x_92) ;  /* 0xfffffffc00f08947 */ /* 0x004fea000383ffff */
[----:B------:R-:W-:Y:S05]  /*dc70*/  BRA `(.L_x_93) ;  /* 0xffffff6c00b87947 */ /* 0x000fea000383ffff */
.L_x_39:
[----:B-1----:R-:W-:-:S07]  /*dc80*/  MOV R4, UR7 ;  /* 0x0000000700047c02 */ /* 0x002fce0008000f00 */
.L_x_94:
[----:B-1----:R1:W2:Y:S02]  /*dc90*/  SYNCS.PHASECHK.TRANS64.TRYWAIT P0, [R4+URZ+0xa0], RZ ;  /* 0x0000a0ff040075a7 */ /* 0x0022a400080011ff */
[----:B--2---:R-:W-:Y:S05]  /*dca0*/  @!P0 NANOSLEEP.SYNCS 0x989680 ;  /* 0x009896800000895d */ /* 0x004fea0003900000 */
[----:B------:R-:W2:Y:S02]  /*dcb0*/  @!P0 SYNCS.PHASECHK.TRANS64 P0, [R4+URZ+0xa0], RZ ;  /* 0x0000a0ff040085a7 */ /* 0x000ea400080010ff */
[----:B--2---:R-:W-:Y:S05]  /*dcc0*/  @!P0 BRA `(.L_x_94) ;  /* 0xfffffffc00f08947 */ /* 0x004fea000383ffff */
[----:B------:R-:W-:Y:S05]  /*dcd0*/  BRA `(.L_x_95) ;  /* 0xffffff70007c7947 */ /* 0x000fea000383ffff */
.L_x_40:
[----:B------:R-:W-:-:S07]  /*dce0*/  MOV R4, UR7 ;  /* 0x0000000700047c02 */ /* 0x000fce0008000f00 */
.L_x_96:
[----:B-1----:R1:W2:Y:S02]  /*dcf0*/  SYNCS.PHASECHK.TRANS64.TRYWAIT P0, [R4+URZ+0xd8], RZ ;  /* 0x0000d8ff040075a7 */ /* 0x0022a400080011ff */
[----:B--2---:R-:W-:Y:S05]  /*dd00*/  @!P0 NANOSLEEP.SYNCS 0x989680 ;  /* 0x009896800000895d */ /* 0x004fea0003900000 */
[----:B------:R-:W2:Y:S02]  /*dd10*/  @!P0 SYNCS.PHASECHK.TRANS64 P0, [R4+URZ+0xd8], RZ ;  /* 0x0000d8ff040085a7 */ /* 0x000ea400080010ff */
[----:B--2---:R-:W-:Y:S05]  /*dd20*/  @!P0 BRA `(.L_x_96) ;  /* 0xfffffffc00f08947 */ /* 0x004fea000383ffff */
[----:B------:R-:W-:Y:S05]  /*dd30*/  BRA `(.L_x_97) ;  /* 0xffffff9400fc7947 */ /* 0x000fea000383ffff */
.L_x_42:
[----:B------:R-:W-:Y:S02]  /*dd40*/  MOV R6, UR4 ;  /* 0x0000000400067c02 */ /* 0x000fe40008000f00 */
[----:B------:R-:W-:Y:S02]  /*dd50*/  MOV R7, UR4 ;  /* 0x0000000400077c02 */ /* 0x000fe40008000f00 */
[----:B------:R-:W-:-:S07]  /*dd60*/  MOV R4, UR7 ;  /* 0x0000000700047c02 */ /* 0x000fce0008000f00 */
.L_x_98:
[----:B-1----:R1:W4:Y:S02]  /*dd70*/  SYNCS.PHASECHK.TRANS64.TRYWAIT P0, [R4+URZ+0xa0], R7 ;  /* 0x0000a007040075a7 */ /* 0x00232400080011ff */
[----:B----4-:R-:W-:Y:S05]  /*dd80*/  @!P0 NANOSLEEP.SYNCS 0x989680 ;  /* 0x009896800000895d */ /* 0x010fea0003900000 */
[----:B------:R-:W4:Y:S02]  /*dd90*/  @!P0 SYNCS.PHASECHK.TRANS64 P0, [R4+URZ+0xa0], R7 ;  /* 0x0000a007040085a7 */ /* 0x000f2400080010ff */
[----:B----4-:R-:W-:Y:S05]  /*dda0*/  @!P0 BRA `(.L_x_98) ;  /* 0xfffffffc00f08947 */ /* 0x010fea000383ffff */
[----:B------:R-:W-:Y:S05]  /*ddb0*/  BRA `(.L_x_99) ;  /* 0xffffff9800307947 */ /* 0x000fea000383ffff */
.L_x_43:
[----:B------:R-:W-:Y:S02]  /*ddc0*/  MOV R6, UR4 ;  /* 0x0000000400067c02 */ /* 0x000fe40008000f00 */
[----:B------:R-:W-:Y:S02]  /*ddd0*/  MOV R7, UR4 ;  /* 0x0000000400077c02 */ /* 0x000fe40008000f00 */
[----:B------:R-:W-:-:S07]  /*dde0*/  MOV R4, UR7 ;  /* 0x0000000700047c02 */ /* 0x000fce0008000f00 */
.L_x_100:
[----:B-1----:R1:W2:Y:S02]  /*ddf0*/  SYNCS.PHASECHK.TRANS64.TRYWAIT P0, [R4+URZ+0xd8], R7 ;  /* 0x0000d807040075a7 */ /* 0x0022a400080011ff */
[----:B--2---:R-:W-:Y:S05]  /*de00*/  @!P0 NANOSLEEP.SYNCS 0x989680 ;  /* 0x009896800000895d */ /* 0x004fea0003900000 */
[----:B------:R-:W2:Y:S02]  /*de10*/  @!P0 SYNCS.PHASECHK.TRANS64 P0, [R4+URZ+0xd8], R7 ;  /* 0x0000d807040085a7 */ /* 0x000ea400080010ff */
[----:B--2---:R-:W-:Y:S05]  /*de20*/  @!P0 BRA `(.L_x_100) ;  /* 0xfffffffc00f08947 */ /* 0x004fea000383ffff */
[----:B------:R-:W-:Y:S05]  /*de30*/  BRA `(.L_x_101) ;  /* 0xffffffb800887947 */ /* 0x000fea000383ffff */
.L_x_46:
[----:B------:R-:W-:Y:S02]  /*de40*/  MOV R6, UR4 ;  /* 0x0000000400067c02 */ /* 0x000fe40008000f00 */
[----:B------:R-:W-:Y:S02]  /*de50*/  MOV R7, UR4 ;  /* 0x0000000400077c02 */ /* 0x000fe40008000f00 */
[----:B------:R-:W-:-:S07]  /*de60*/  MOV R4, UR7 ;  /* 0x0000000700047c02 */ /* 0x000fce0008000f00 */
.L_x_102:
[----:B-1----:R1:W2:Y:S02]  /*de70*/  SYNCS.PHASECHK.TRANS64.TRYWAIT P0, [R4+URZ+0xa0], R7 ;  /* 0x0000a007040075a7 */ /* 0x0022a400080011ff */
[----:B--2---:R-:W-:Y:S05]  /*de80*/  @!P0 NANOSLEEP.SYNCS 0x989680 ;  /* 0x009896800000895d */ /* 0x004fea0003900000 */
[----:B------:R-:W2:Y:S02]  /*de90*/  @!P0 SYNCS.PHASECHK.TRANS64 P0, [R4+URZ+0xa0], R7 ;  /* 0x0000a007040085a7 */ /* 0x000ea400080010ff */
[----:B--2---:R-:W-:Y:S05]  /*dea0*/  @!P0 BRA `(.L_x_102) ;  /* 0xfffffffc00f08947 */ /* 0x004fea000383ffff */
[----:B------:R-:W-:Y:S05]  /*deb0*/  BRA `(.L_x_103) ;  /* 0xffffffbc00ec7947 */ /* 0x000fea000383ffff */
.L_x_47:
[----:B------:R-:W-:Y:S02]  /*dec0*/  MOV R6, UR4 ;  /* 0x0000000400067c02 */ /* 0x000fe40008000f00 */
[----:B------:R-:W-:Y:S02]  /*ded0*/  MOV R7, UR4 ;  /* 0x0000000400077c02 */ /* 0x000fe40008000f00 */
[----:B------:R-:W-:-:S07]  /*dee0*/  MOV R4, UR7 ;  /* 0x0000000700047c02 */ /* 0x000fce0008000f00 */
.L_x_104:
[----:B-1----:R1:W2:Y:S02]  /*def0*/  SYNCS.PHASECHK.TRANS64.TRYWAIT P0, [R4+URZ+0xd8], R7 ;  /* 0x0000d807040075a7 */ /* 0x0022a400080011ff */
[----:B--2---:R-:W-:Y:S05]  /*df00*/  @!P0 NANOSLEEP.SYNCS 0x989680 ;  /* 0x009896800000895d */ /* 0x004fea0003900000 */
[----:B------:R-:W2:Y:S02]  /*df10*/  @!P0 SYNCS.PHASECHK.TRANS64 P0, [R4+URZ+0xd8], R7 ;  /* 0x0000d807040085a7 */ /* 0x000ea400080010ff */
[----:B--2---:R-:W-:Y:S05]  /*df20*/  @!P0 BRA `(.L_x_104) ;  /* 0xfffffffc00f08947 */ /* 0x004fea000383ffff */
[----:B------:R-:W-:Y:S05]  /*df30*/  BRA `(.L_x_105) ;  /* 0xffffffd8007c7947 */ /* 0x000fea000383ffff */
.L_x_49:
[----:B------:R-:W-:Y:S02]  /*df40*/  MOV R6, UR4 ;  /* 0x0000000400067c02 */ /* 0x000fe40008000f00 */
[----:B------:R-:W-:-:S07]  /*df50*/  MOV R7, UR4 ;  /* 0x0000000400077c02 */ /* 0x000fce0008000f00 */
.L_x_106:
[----:B-1----:R1:W2:Y:S02]  /*df60*/  SYNCS.PHASECHK.TRANS64.TRYWAIT P0, [R4+URZ+0xd8], R7 ;  /* 0x0000d807040075a7 */ /* 0x0022a400080011ff */
[----:B--2---:R-:W-:Y:S05]  /*df70*/  @!P0 NANOSLEEP.SYNCS 0x989680 ;  /* 0x009896800000895d */ /* 0x004fea0003900000 */
[----:B------:R-:W2:Y:S02]  /*df80*/  @!P0 SYNCS.PHASECHK.TRANS64 P0, [R4+URZ+0xd8], R7 ;  /* 0x0000d807040085a7 */ /* 0x000ea400080010ff */
[----:B--2---:R-:W-:Y:S05]  /*df90*/  @!P0 BRA `(.L_x_106) ;  /* 0xfffffffc00f08947 */ /* 0x004fea000383ffff */
[----:B------:R-:W-:Y:S05]  /*dfa0*/  BRA `(.L_x_107) ;  /* 0xffffffdc00c87947 */ /* 0x000fea000383ffff */
.L_x_54:
[----:B------:R-:W1:Y:S02]  /*dfb0*/  SYNCS.PHASECHK.TRANS64.TRYWAIT P0, [UR6+0xc0], RZ ;  /* 0x0000c0ffff0075a7 */ /* 0x000e640008001106 */
[----:B-1----:R-:W-:Y:S05]  /*dfc0*/  @!P0 NANOSLEEP.SYNCS 0x989680 ;  /* 0x009896800000895d */ /* 0x002fea0003900000 */
[----:B------:R-:W1:Y:S02]  /*dfd0*/  @!P0 SYNCS.PHASECHK.TRANS64 P0, [UR6+0xc0], RZ ;  /* 0x0000c0ffff0085a7 */ /* 0x000e640008001006 */
[----:B-1----:R-:W-:Y:S05]  /*dfe0*/  @!P0 BRA `(.L_x_54) ;  /* 0xfffffffc00f08947 */ /* 0x002fea000383ffff */
[----:B------:R-:W-:Y:S05]  /*dff0*/  BRA `(.L_x_108) ;  /* 0xffffffe8009c7947 */ /* 0x000fea000383ffff */
.L_x_55:
[----:B------:R-:W-:Y:S01]  /*e000*/  HFMA2 R4, -RZ, RZ, -0.0 , 0 ;  /* 0x80000000ff047431 */ /* 0x000fe200000001ff */
[----:B------:R-:W-:-:S07]  /*e010*/  MOV R5, 0x80000000 ;  /* 0x8000000000057802 */ /* 0x000fce0000000f00 */
.L_x_109:
[----:B-1----:R1:W3:Y:S02]  /*e020*/  SYNCS.PHASECHK.TRANS64.TRYWAIT P0, [UR6+0xe8], R5 ;  /* 0x0000e805ff0075a7 */ /* 0x0022e40008001106 */
[----:B---3--:R-:W-:Y:S05]  /*e030*/  @!P0 NANOSLEEP.SYNCS 0x989680 ;  /* 0x009896800000895d */ /* 0x008fea0003900000 */
[----:B------:R-:W3:Y:S02]  /*e040*/  @!P0 SYNCS.PHASECHK.TRANS64 P0, [UR6+0xe8], R5 ;  /* 0x0000e805ff0085a7 */ /* 0x000ee40008001006 */
[----:B---3--:R-:W-:Y:S05]  /*e050*/  @!P0 BRA `(.L_x_109) ;  /* 0xfffffffc00f08947 */ /* 0x008fea000383ffff */
[----:B------:R-:W-:Y:S05]  /*e060*/  BRA `(.L_x_110) ;  /* 0xffffffe800a07947 */ /* 0x000fea000383ffff */
.L_x_57:
[----:B------:R-:W-:-:S07]  /*e070*/  MOV R7, R6 ;  /* 0x0000000600077202 */ /* 0x000fce0000000f00 */
.L_x_111:
[----:B---3--:R3:W4:Y:S02]  /*e080*/  SYNCS.PHASECHK.TRANS64.TRYWAIT P0, [UR6+0xe8], R7 ;  /* 0x0000e807ff0075a7 */ /* 0x0087240008001106 */
[----:B----4-:R-:W-:Y:S05]  /*e090*/  @!P0 NANOSLEEP.SYNCS 0x989680 ;  /* 0x009896800000895d */ /* 0x010fea0003900000 */
[----:B------:R-:W4:Y:S02]  /*e0a0*/  @!P0 SYNCS.PHASECHK.TRANS64 P0, [UR6+0xe8], R7 ;  /* 0x0000e807ff0085a7 */ /* 0x000f240008001006 */
[----:B----4-:R-:W-:Y:S05]  /*e0b0*/  @!P0 BRA `(.L_x_111) ;  /* 0xfffffffc00f08947 */ /* 0x010fea000383ffff */
[----:B------:R-:W-:Y:S05]  /*e0c0*/  BRA `(.L_x_112) ;  /* 0xfffffff000c07947 */ /* 0x000fea000383ffff */
        .weak           $__internal_0_$__cuda_sm10x_tcgen05_guardrail_trap_col_being_dealloced_not_returned_by_alloc
        .type           $__internal_0_$__cuda_sm10x_tcgen05_guardrail_trap_col_being_dealloced_not_returned_by_alloc,@function
        .size           $__internal_0_$__cuda_sm10x_tcgen05_guardrail_trap_col_being_dealloced_not_returned_by_alloc,($__internal_1_$__cuda_sm10x_tcgen05_guardrail_trap_phase_invalid_during_alloc - $__internal_0_$__cuda_sm10x_tcgen05_guardrail_trap_col_being_dealloced_not_returned_by_alloc)
$__internal_0_$__cuda_sm10x_tcgen05_guardrail_trap_col_being_dealloced_not_returned_by_alloc:
[----:B------:R-:W-:Y:S05]  /*e0d0*/  BPT.TRAP 0x1 ;  /* 0x000000040000795c */ /* 0x000fea0000300000 */
[----:B------:R-:W-:-:S04]  /*e0e0*/  HFMA2 R5, -RZ, RZ, 0, 0 ;  /* 0x00000000ff057431 */ /* 0x000fc800000001ff */
[----:B------:R-:W-:Y:S05]  /*e0f0*/  RET.REL.NODEC R4 `(kernel_cutlass_kernel_flash_attncuteflash_fwd_sm100FlashAttentionForwardSm100_object_at__tensor0000o8011101213_tensor0000o8011101213_tensor0000o8010111213_tensor0000o8011101213_tensorptrf_0) ;  /* 0xffffff1c04c07950 */ /* 0x000fea0003c3ffff */
        .weak           $__internal_1_$__cuda_sm10x_tcgen05_guardrail_trap_phase_invalid_during_alloc
        .type           $__internal_1_$__cuda_sm10x_tcgen05_guardrail_trap_phase_invalid_during_alloc,@function
        .size           $__internal_1_$__cuda_sm10x_tcgen05_guardrail_trap_phase_invalid_during_alloc,($__internal_2_$__cuda_sm10x_tcgen05_guardrail_trap_unallocated_columns_being_dealloced - $__internal_1_$__cuda_sm10x_tcgen05_guardrail_trap_phase_invalid_during_alloc)
$__internal_1_$__cuda_sm10x_tcgen05_guardrail_trap_phase_invalid_during_alloc:
[----:B------:R-:W-:Y:S05]  /*e100*/  BPT.TRAP 0x1 ;  /* 0x000000040000795c */ /* 0x000fea0000300000 */
[----:B------:R-:W-:-:S04]  /*e110*/  MOV R5, 0x0 ;  /* 0x0000000000057802 */ /* 0x000fc80000000f00 */
[----:B------:R-:W-:Y:S05]  /*e120*/  RET.REL.NODEC R4 `(kernel_cutlass_kernel_flash_attncuteflash_fwd_sm100FlashAttentionForwardSm100_object_at__tensor0000o8011101213_tensor0000o8011101213_tensor0000o8010111213_tensor0000o8011101213_tensorptrf_0) ;  /* 0xffffff1c04b47950 */ /* 0x000fea0003c3ffff */
        .weak           $__internal_2_$__cuda_sm10x_tcgen05_guardrail_trap_unallocated_columns_being_dealloced
        .type           $__internal_2_$__cuda_sm10x_tcgen05_guardrail_trap_unallocated_columns_being_dealloced,@function
        .size           $__internal_2_$__cuda_sm10x_tcgen05_guardrail_trap_unallocated_columns_being_dealloced,(.L_x_128 - $__internal_2_$__cuda_sm10x_tcgen05_guardrail_trap_unallocated_columns_being_dealloced)
$__internal_2_$__cuda_sm10x_tcgen05_guardrail_trap_unallocated_columns_being_dealloced:
[----:B------:R-:W-:Y:S05]  /*e130*/  BPT.TRAP 0x1 ;  /* 0x000000040000795c */ /* 0x000fea0000300000 */
[----:B------:R-:W-:-:S04]  /*e140*/  HFMA2 R5, -RZ, RZ, 0, 0 ;  /* 0x00000000ff057431 */ /* 0x000fc800000001ff */
[----:B------:R-:W-:Y:S05]  /*e150*/  RET.REL.NODEC R4 `(kernel_cutlass_kernel_flash_attncuteflash_fwd_sm100FlashAttentionForwardSm100_object_at__tensor0000o8011101213_tensor0000o8011101213_tensor0000o8010111213_tensor0000o8011101213_tensorptrf_0) ;  /* 0xffffff1c04a87950 */ /* 0x000fea0003c3ffff */
.L_x_113:
[----:B------:R-:W-:-:S00]  /*e160*/  BRA `(.L_x_113) ;  /* 0xfffffffc00fc7947 */ /* 0x000fc0000383ffff */
[----:B------:R-:W-:-:S00]  /*e170*/  NOP ;  /* 0x0000000000007918 */ /* 0x000fc00000000000 */
        /* <DEDUP_REMOVED lines=8> */
.L_x_128:


//--------------------- .nv.shared.kernel_cutlass_kernel_flash_attncuteflash_fwd_sm100FlashAttentionForwardSm100_object_at__tensor0000o8011101213_tensor0000o8011101213_tensor0000o8010111213_tensor0000o8011101213_tensorptrf_0 --------------------------
	.section	.nv.shared.kernel_cutlass_kernel_flash_attncuteflash_fwd_sm100FlashAttentionForwardSm100_object_at__tensor0000o8011101213_tensor0000o8011101213_tensor0000o8010111213_tensor0000o8011101213_tensorptrf_0,"aw",@nobits
	.sectionflags	@""
	.align	1024
	.zero		1024


//--------------------- .nv.shared.reserved.0     --------------------------
	.section	.nv.shared.reserved.0,"aw",@nobits
	.align	8
	.weak		__nv_reservedSMEM_offset_0_alias
	.size		__nv_reservedSMEM_offset_0_alias, 0, 64
	.other		__nv_reservedSMEM_offset_0_alias,@"STO_CUDA_RESERVED_SHARED STV_DEFAULT"
__nv_reservedSMEM_offset_0_alias:
	.zero		0
.nv.shared.reserved.0:
	.zero		64
	.weak		__nv_reservedSMEM_allocation_phase
	.type		__nv_reservedSMEM_allocation_phase,@object
	.size		__nv_reservedSMEM_allocation_phase,(.L_0 - __nv_reservedSMEM_allocation_phase)
__nv_reservedSMEM_allocation_phase:
	.zero		1
.L_0:
	.zero		7
	.weak		__nv_reservedSMEM_devtool_atexit_pc
	.type		__nv_reservedSMEM_devtool_atexit_pc,@object
	.size		__nv_reservedSMEM_devtool_atexit_pc,(__nv_reservedSMEM_allocation_mask - __nv_reservedSMEM_devtool_atexit_pc)
__nv_reservedSMEM_devtool_atexit_pc:
	.zero		8
	.weak		__nv_reservedSMEM_allocation_mask
	.type		__nv_reservedSMEM_allocation_mask,@object
	.size		__nv_reservedSMEM_allocation_mask,(.L_2 - __nv_reservedSMEM_allocation_mask)
__nv_reservedSMEM_allocation_mask:
	.zero		4
.L_2:


//--------------------- .nv.constant0.kernel_cutlass_kernel_flash_attncuteflash_fwd_sm100FlashAttentionForwardSm100_object_at__tensor0000o8011101213_tensor0000o8011101213_tensor0000o8010111213_tensor0000o8011101213_tensorptrf_0 --------------------------
	.section	.nv.constant0.kernel_cutlass_kernel_flash_attncuteflash_fwd_sm100FlashAttentionForwardSm100_object_at__tensor0000o8011101213_tensor0000o8011101213_tensor0000o8010111213_tensor0000o8011101213_tensorptrf_0,"a",@progbits
	.sectionflags	@""
	.align	4
.nv.constant0.kernel_cutlass_kernel_flash_attncuteflash_fwd_sm100FlashAttentionForwardSm100_object_at__tensor0000o8011101213_tensor0000o8011101213_tensor0000o8010111213_tensor0000o8011101213_tensorptrf_0:
	.zero		1640


//--------------------- SYMBOLS --------------------------

	.type		.nv.reservedSmem.offset0,@object
	.size		.nv.reservedSmem.offset0,0x4
	.type		.nv.reservedSmem.cap,@object
	.size		.nv.reservedSmem.cap,0x4
